	.target	sm_100a

	.elftype	@"ET_EXEC"


//--------------------- .note.nv.tkinfo           --------------------------
	.section	.note.nv.tkinfo,"",@"SHT_NOTE"
	.sectionflags	@"SHF_NOTE_NV_TKINFO"
	.tkinfo
        /*0018*/ 	.word	0x00000081
        /*0030*/ 	.string	""
        /*0030*/ 	.string	"ptxas-blackwell"
        /*0030*/ 	.string	"Cuda compilation tools, release 12.9, V12.9.86"
        /*0030*/ 	.string	"Build cuda_12.9.r12.9/compiler.36037853_0"
        /*0030*/ 	.string	"-v  -suppress-debug-info  -lineinfo  -arch sm_100a "



//--------------------- .note.nv.cuver            --------------------------
	.section	.note.nv.cuver,"",@"SHT_NOTE"
	.sectionflags	@"SHF_NOTE_NV_CUVER"
        /*0018*/ 	.short	0x0001
        /*001a*/ 	.short	0x0064
        /*001c*/ 	.short	0x0001
        /*001e*/ 	.short	0x0000
        /*0020*/ 	.short	0x0001
        /*0022*/ 	.short	0x0000


//--------------------- .nv.info                  --------------------------
	.section	.nv.info,"",@"SHT_CUDA_INFO"
	.align	4


	//----- nvinfo : EIATTR_REGCOUNT
	.align		4
        /*0000*/ 	.byte	0x04, 0x2f
        /*0002*/ 	.short	(.L_4 - .L_3)
	.align		4
.L_3:
        /*0004*/ 	.word	index@(gluon_tcgen05)
        /*0008*/ 	.word	0x00000088


	//----- nvinfo : EIATTR_FRAME_SIZE
	.align		4
.L_4:
        /*000c*/ 	.byte	0x04, 0x11
        /*000e*/ 	.short	(.L_6 - .L_5)
	.align		4
.L_5:
        /*0010*/ 	.word	index@($__internal_2_$__cuda_sm10x_tcgen05_guardrail_trap_unallocated_columns_being_dealloced)
        /*0014*/ 	.word	0x00000000


	//----- nvinfo : EIATTR_FRAME_SIZE
	.align		4
.L_6:
        /*0018*/ 	.byte	0x04, 0x11
        /*001a*/ 	.short	(.L_8 - .L_7)
	.align		4
.L_7:
        /*001c*/ 	.word	index@($__internal_1_$__cuda_sm10x_tcgen05_guardrail_trap_phase_invalid_during_alloc)
        /*0020*/ 	.word	0x00000000


	//----- nvinfo : EIATTR_FRAME_SIZE
	.align		4
.L_8:
        /*0024*/ 	.byte	0x04, 0x11
        /*0026*/ 	.short	(.L_10 - .L_9)
	.align		4
.L_9:
        /*0028*/ 	.word	index@($__internal_0_$__cuda_sm10x_tcgen05_guardrail_trap_col_being_dealloced_not_returned_by_alloc)
        /*002c*/ 	.word	0x00000000


	//----- nvinfo : EIATTR_FRAME_SIZE
	.align		4
.L_10:
        /*0030*/ 	.byte	0x04, 0x11
        /*0032*/ 	.short	(.L_12 - .L_11)
	.align		4
.L_11:
        /*0034*/ 	.word	index@(gluon_tcgen05)
        /*0038*/ 	.word	0x00000000


	//----- nvinfo : EIATTR_MIN_STACK_SIZE
	.align		4
.L_12:
        /*003c*/ 	.byte	0x04, 0x12
        /*003e*/ 	.short	(.L_14 - .L_13)
	.align		4
.L_13:
        /*0040*/ 	.word	index@(gluon_tcgen05)
        /*0044*/ 	.word	0x00000000
.L_14:


//--------------------- .nv.info.gluon_tcgen05    --------------------------
	.section	.nv.info.gluon_tcgen05,"",@"SHT_CUDA_INFO"
	.sectionflags	@""
	.align	4


	//----- nvinfo : EIATTR_CUDA_API_VERSION
	.align		4
        /*0000*/ 	.byte	0x04, 0x37
        /*0002*/ 	.short	(.L_16 - .L_15)
.L_15:
        /*0004*/ 	.word	0x00000081


	//----- nvinfo : EIATTR_KPARAM_INFO
	.align		4
.L_16:
        /*0008*/ 	.byte	0x04, 0x17
        /*000a*/ 	.short	(.L_18 - .L_17)
.L_17:
        /*000c*/ 	.word	0x00000000
        /*0010*/ 	.short	0x000a
        /*0012*/ 	.short	0x0048
        /*0014*/ 	.byte	0x00, 0xf4, 0x21, 0x00


	//----- nvinfo : EIATTR_KPARAM_INFO
	.align		4
.L_18:
        /*0018*/ 	.byte	0x04, 0x17
        /*001a*/ 	.short	(.L_20 - .L_19)
.L_19:
        /*001c*/ 	.word	0x00000000
        /*0020*/ 	.short	0x0009
        /*0022*/ 	.short	0x0040
        /*0024*/ 	.byte	0x00, 0xf4, 0x21, 0x00


	//----- nvinfo : EIATTR_KPARAM_INFO
	.align		4
.L_20:
        /*0028*/ 	.byte	0x04, 0x17
        /*002a*/ 	.short	(.L_22 - .L_21)
.L_21:
        /*002c*/ 	.word	0x00000000
        /*0030*/ 	.short	0x0008
        /*0032*/ 	.short	0x0038
        /*0034*/ 	.byte	0x00, 0xf0, 0x21, 0x00


	//----- nvinfo : EIATTR_KPARAM_INFO
	.align		4
.L_22:
        /*0038*/ 	.byte	0x04, 0x17
        /*003a*/ 	.short	(.L_24 - .L_23)
.L_23:
        /*003c*/ 	.word	0x00000000
        /*0040*/ 	.short	0x0007
        /*0042*/ 	.short	0x0030
        /*0044*/ 	.byte	0x00, 0xf0, 0x21, 0x00


	//----- nvinfo : EIATTR_KPARAM_INFO
	.align		4
.L_24:
        /*0048*/ 	.byte	0x04, 0x17
        /*004a*/ 	.short	(.L_26 - .L_25)
.L_25:
        /*004c*/ 	.word	0x00000000
        /*0050*/ 	.short	0x0006
        /*0052*/ 	.short	0x0028
        /*0054*/ 	.byte	0x00, 0xf0, 0x21, 0x00


	//----- nvinfo : EIATTR_KPARAM_INFO
	.align		4
.L_26:
        /*0058*/ 	.byte	0x04, 0x17
        /*005a*/ 	.short	(.L_28 - .L_27)
.L_27:
        /*005c*/ 	.word	0x00000000
        /*0060*/ 	.short	0x0005
        /*0062*/ 	.short	0x0020
        /*0064*/ 	.byte	0x00, 0xf0, 0x11, 0x00


	//----- nvinfo : EIATTR_KPARAM_INFO
	.align		4
.L_28:
        /*0068*/ 	.byte	0x04, 0x17
        /*006a*/ 	.short	(.L_30 - .L_29)
.L_29:
        /*006c*/ 	.word	0x00000000
        /*0070*/ 	.short	0x0004
        /*0072*/ 	.short	0x001c
        /*0074*/ 	.byte	0x00, 0xf0, 0x11, 0x00


	//----- nvinfo : EIATTR_KPARAM_INFO
	.align		4
.L_30:
        /*0078*/ 	.byte	0x04, 0x17
        /*007a*/ 	.short	(.L_32 - .L_31)
.L_31:
        /*007c*/ 	.word	0x00000000
        /*0080*/ 	.short	0x0003
        /*0082*/ 	.short	0x0018
        /*0084*/ 	.byte	0x00, 0xf0, 0x11, 0x00


	//----- nvinfo : EIATTR_KPARAM_INFO
	.align		4
.L_32:
        /*0088*/ 	.byte	0x04, 0x17
        /*008a*/ 	.short	(.L_34 - .L_33)
.L_33:
        /*008c*/ 	.word	0x00000000
        /*0090*/ 	.short	0x0002
        /*0092*/ 	.short	0x0010
        /*0094*/ 	.byte	0x00, 0xf4, 0x21, 0x00


	//----- nvinfo : EIATTR_KPARAM_INFO
	.align		4
.L_34:
        /*0098*/ 	.byte	0x04, 0x17
        /*009a*/ 	.short	(.L_36 - .L_35)
.L_35:
        /*009c*/ 	.word	0x00000000
        /*00a0*/ 	.short	0x0001
        /*00a2*/ 	.short	0x0008
        /*00a4*/ 	.byte	0x00, 0xf4, 0x21, 0x00


	//----- nvinfo : EIATTR_KPARAM_INFO
	.align		4
.L_36:
        /*00a8*/ 	.byte	0x04, 0x17
        /*00aa*/ 	.short	(.L_38 - .L_37)
.L_37:
        /*00ac*/ 	.word	0x00000000
        /*00b0*/ 	.short	0x0000
        /*00b2*/ 	.short	0x0000
        /*00b4*/ 	.byte	0x00, 0xf4, 0x21, 0x00


	//----- nvinfo : EIATTR_AT_ENTRY_FRAGMENTS
	.align		4
.L_38:
        /*00b8*/ 	.byte	0x04, 0x4f
        /*00ba*/ 	.short	(.L_40 - .L_39)


	//   ....[0]....
.L_39:
        /*00bc*/ 	.word	0x00000004


	//----- nvinfo : EIATTR_RESERVED_SMEM_USED
	.align		4
.L_40:
        /*00c0*/ 	.byte	0x01, 0x41
	.zero		2


	//----- nvinfo : EIATTR_SPARSE_MMA_MASK
	.align		4
        /*00c4*/ 	.byte	0x03, 0x50
        /*00c6*/ 	.short	0x0000


	//----- nvinfo : EIATTR_TCGEN05_1CTA_USED
	.align		4
        /*00c8*/ 	.byte	0x01, 0x51
	.zero		2


	//----- nvinfo : EIATTR_MAXREG_COUNT
	.align		4
        /*00cc*/ 	.byte	0x03, 0x1b
        /*00ce*/ 	.short	0x00ff


	//----- nvinfo : EIATTR_NUM_BARRIERS
	.align		4
        /*00d0*/ 	.byte	0x02, 0x4c
        /*00d2*/ 	.byte	0x01
	.zero		1


	//----- nvinfo : EIATTR_INT_WARP_WIDE_INSTR_OFFSETS
	.align		4
        /*00d4*/ 	.byte	0x04, 0x31
        /*00d6*/ 	.short	(.L_42 - .L_41)


	//   ....[0]....
.L_41:
        /*00d8*/ 	.word	0x00001750


	//   ....[1]....
        /*00dc*/ 	.word	0x00001770


	//   ....[2]....
        /*00e0*/ 	.word	0x000017f0


	//   ....[3]....
        /*00e4*/ 	.word	0x00001ac0


	//   ....[4]....
        /*00e8*/ 	.word	0x00001ad0


	//   ....[5]....
        /*00ec*/ 	.word	0x00001b30


	//   ....[6]....
        /*00f0*/ 	.word	0x00001b40


	//   ....[7]....
        /*00f4*/ 	.word	0x00001d70


	//   ....[8]....
        /*00f8*/ 	.word	0x00001d80


	//   ....[9]....
        /*00fc*/ 	.word	0x00001f00


	//   ....[10]....
        /*0100*/ 	.word	0x00001f30


	//   ....[11]....
        /*0104*/ 	.word	0x00001f60


	//   ....[12]....
        /*0108*/ 	.word	0x00001f80


	//   ....[13]....
        /*010c*/ 	.word	0x000021a0


	//   ....[14]....
        /*0110*/ 	.word	0x000021b0


	//   ....[15]....
        /*0114*/ 	.word	0x00002c50


	//   ....[16]....
        /*0118*/ 	.word	0x00002ca0


	//----- nvinfo : EIATTR_COOP_GROUP_MASK_REGIDS
	.align		4
.L_42:
        /*011c*/ 	.byte	0x04, 0x29
        /*011e*/ 	.short	(.L_44 - .L_43)


	//   ....[0]....
.L_43:
        /*0120*/ 	.word	0xffffffff


	//   ....[1]....
        /*0124*/ 	.word	0xffffffff


	//   ....[2]....
        /*0128*/ 	.word	0xffffffff


	//   ....[3]....
        /*012c*/ 	.word	0xffffffff


	//   ....[4]....
        /*0130*/ 	.word	0xffffffff


	//   ....[5]....
        /*0134*/ 	.word	0xffffffff


	//   ....[6]....
        /*0138*/ 	.word	0xffffffff


	//   ....[7]....
        /*013c*/ 	.word	0xffffffff


	//   ....[8]....
        /*0140*/ 	.word	0xffffffff


	//   ....[9]....
        /*0144*/ 	.word	0xffffffff


	//----- nvinfo : EIATTR_COOP_GROUP_INSTR_OFFSETS
	.align		4
.L_44:
        /*0148*/ 	.byte	0x04, 0x28
        /*014a*/ 	.short	(.L_46 - .L_45)


	//   ....[0]....
.L_45:
        /*014c*/ 	.word	0x00000050


	//   ....[1]....
        /*0150*/ 	.word	0x00000310


	//   ....[2]....
        /*0154*/ 	.word	0x00000500


	//   ....[3]....
        /*0158*/ 	.word	0x000009a0


	//   ....[4]....
        /*015c*/ 	.word	0x00000ae0


	//   ....[5]....
        /*0160*/ 	.word	0x00000fe0


	//   ....[6]....
        /*0164*/ 	.word	0x00001120


	//   ....[7]....
        /*0168*/ 	.word	0x00001610


	//   ....[8]....
        /*016c*/ 	.word	0x00002ae0


	//   ....[9]....
        /*0170*/ 	.word	0x00002d50


	//----- nvinfo : EIATTR_VRC_CTA_INIT_COUNT
	.align		4
.L_46:
        /*0174*/ 	.byte	0x02, 0x4a
        /*0176*/ 	.byte	0x80
	.zero		1


	//----- nvinfo : EIATTR_MBARRIER_INSTR_OFFSETS
	.align		4
        /*0178*/ 	.byte	0x04, 0x39
        /*017a*/ 	.short	(.L_48 - .L_47)


	//   ....[0]....
.L_47:
        /*017c*/ 	.word	0x00001810
        /*0180*/ 	.word	0x000000ff
        /*0184*/ 	.word	0x0000f000
        /*0188*/ 	.short	0x0100
        /*018a*/ 	.byte	0x08
	.zero		1


	//   ....[1]....
        /*018c*/ 	.word	0x00001820
        /*0190*/ 	.word	0x000000ff
        /*0194*/ 	.word	0x0000f020
        /*0198*/ 	.short	0x0100
        /*019a*/ 	.byte	0x08
	.zero		1


	//   ....[2]....
        /*019c*/ 	.word	0x000018d0
        /*01a0*/ 	.word	0x000000ff
        /*01a4*/ 	.word	0x0000f008
        /*01a8*/ 	.short	0x0100
        /*01aa*/ 	.byte	0x08
	.zero		1


	//   ....[3]....
        /*01ac*/ 	.word	0x000018e0
        /*01b0*/ 	.word	0x000000ff
        /*01b4*/ 	.word	0x0000f028
        /*01b8*/ 	.short	0x0100
        /*01ba*/ 	.byte	0x08
	.zero		1


	//   ....[4]....
        /*01bc*/ 	.word	0x000019f0
        /*01c0*/ 	.word	0x000000ff
        /*01c4*/ 	.word	0x0000f010
        /*01c8*/ 	.short	0x0100
        /*01ca*/ 	.byte	0x08
	.zero		1


	//   ....[5]....
        /*01cc*/ 	.word	0x00001a00
        /*01d0*/ 	.word	0x000000ff
        /*01d4*/ 	.word	0x0000f030
        /*01d8*/ 	.short	0x0100
        /*01da*/ 	.byte	0x08
	.zero		1


	//   ....[6]....
        /*01dc*/ 	.word	0x00001bd0
        /*01e0*/ 	.word	0x000000ff
        /*01e4*/ 	.word	0x0000f000
        /*01e8*/ 	.short	0x010a
        /*01ea*/ 	.byte	0x08
	.zero		1


	//   ....[7]....
        /*01ec*/ 	.word	0x00001dd0
        /*01f0*/ 	.word	0x000000ff
        /*01f4*/ 	.word	0x0000f020
        /*01f8*/ 	.short	0x010a
        /*01fa*/ 	.byte	0x08
	.zero		1


	//   ....[8]....
        /*01fc*/ 	.word	0x00002000
        /*0200*/ 	.word	0x000000ff
        /*0204*/ 	.word	0x0000f000
        /*0208*/ 	.short	0x010a
        /*020a*/ 	.byte	0x1c
	.zero		1


	//   ....[9]....
        /*020c*/ 	.word	0x000021f0
        /*0210*/ 	.word	0x000000ff
        /*0214*/ 	.word	0x0000f020
        /*0218*/ 	.short	0x010a
        /*021a*/ 	.byte	0x1c
	.zero		1


	//   ....[10]....
        /*021c*/ 	.word	0x000022c0
        /*0220*/ 	.word	0x000000ff
        /*0224*/ 	.word	0x0000f000
        /*0228*/ 	.short	0x0108
        /*022a*/ 	.byte	0x08
	.zero		1


	//   ....[11]....
        /*022c*/ 	.word	0x000022d0
        /*0230*/ 	.word	0x000000ff
        /*0234*/ 	.word	0x0000f020
        /*0238*/ 	.short	0x0108
        /*023a*/ 	.byte	0x08
	.zero		1


	//   ....[12]....
        /*023c*/ 	.word	0x00002320
        /*0240*/ 	.word	0x000000ff
        /*0244*/ 	.word	0x0000f008
        /*0248*/ 	.short	0x0108
        /*024a*/ 	.byte	0x08
	.zero		1


	//   ....[13]....
        /*024c*/ 	.word	0x00002330
        /*0250*/ 	.word	0x000000ff
        /*0254*/ 	.word	0x0000f028
        /*0258*/ 	.short	0x0108
        /*025a*/ 	.byte	0x08
	.zero		1


	//   ....[14]....
        /*025c*/ 	.word	0x00002380
        /*0260*/ 	.word	0x000000ff
        /*0264*/ 	.word	0x0000f010
        /*0268*/ 	.short	0x0108
        /*026a*/ 	.byte	0x08
	.zero		1


	//   ....[15]....
        /*026c*/ 	.word	0x00002390
        /*0270*/ 	.word	0x000000ff
        /*0274*/ 	.word	0x0000f030
        /*0278*/ 	.short	0x0108
        /*027a*/ 	.byte	0x08
	.zero		1


	//   ....[16]....
        /*027c*/ 	.word	0x00002d70
        /*0280*/ 	.word	0x000000ff
        /*0284*/ 	.word	0x0000f000
        /*0288*/ 	.short	0x010a
        /*028a*/ 	.byte	0x08
	.zero		1


	//   ....[17]....
        /*028c*/ 	.word	0x00002da0
        /*0290*/ 	.word	0x000000ff
        /*0294*/ 	.word	0x0000f020
        /*0298*/ 	.short	0x010a
        /*029a*/ 	.byte	0x08
	.zero		1


	//   ....[18]....
        /*029c*/ 	.word	0x00002dd0
        /*02a0*/ 	.word	0x000000ff
        /*02a4*/ 	.word	0x0000f000
        /*02a8*/ 	.short	0x010a
        /*02aa*/ 	.byte	0x1c
	.zero		1


	//   ....[19]....
        /*02ac*/ 	.word	0x00002e00
        /*02b0*/ 	.word	0x000000ff
        /*02b4*/ 	.word	0x0000f020
        /*02b8*/ 	.short	0x010a
        /*02ba*/ 	.byte	0x1c
	.zero		1


	//----- nvinfo : EIATTR_NUM_MBARRIERS
	.align		4
.L_48:
        /*02bc*/ 	.byte	0x03, 0x38
        /*02be*/ 	.short	0x0006


	//----- nvinfo : EIATTR_EXIT_INSTR_OFFSETS
	.align		4
        /*02c0*/ 	.byte	0x04, 0x1c
        /*02c2*/ 	.short	(.L_50 - .L_49)


	//   ....[0]....
.L_49:
        /*02c4*/ 	.word	0x00002d60


	//----- nvinfo : EIATTR_REQNTID
	.align		4
.L_50:
        /*02c8*/ 	.byte	0x04, 0x10
        /*02ca*/ 	.short	(.L_52 - .L_51)
.L_51:
        /*02cc*/ 	.word	0x00000080
        /*02d0*/ 	.word	0x00000001
        /*02d4*/ 	.word	0x00000001


	//----- nvinfo : EIATTR_CRS_STACK_SIZE
	.align		4
.L_52:
        /*02d8*/ 	.byte	0x04, 0x1e
        /*02da*/ 	.short	(.L_54 - .L_53)
.L_53:
        /*02dc*/ 	.word	0x00000000


	//----- nvinfo : EIATTR_CBANK_PARAM_SIZE
	.align		4
.L_54:
        /*02e0*/ 	.byte	0x03, 0x19
        /*02e2*/ 	.short	0x0050


	//----- nvinfo : EIATTR_PARAM_CBANK
	.align		4
        /*02e4*/ 	.byte	0x04, 0x0a
        /*02e6*/ 	.short	(.L_56 - .L_55)
	.align		4
.L_55:
        /*02e8*/ 	.word	index@(.nv.constant0.gluon_tcgen05)
        /*02ec*/ 	.short	0x0380
        /*02ee*/ 	.short	0x0050


	//----- nvinfo : EIATTR_SW_WAR
	.align		4
.L_56:
        /*02f0*/ 	.byte	0x04, 0x36
        /*02f2*/ 	.short	(.L_58 - .L_57)
.L_57:
        /*02f4*/ 	.word	0x00000008
.L_58:


//--------------------- .nv.compat                --------------------------
	.section	.nv.compat,"",@"SHT_CUDA_COMPAT_INFO"
	.align	4
        /*0000*/ 	.byte	0x02, 0x02, 0x02, 0x00, 0x02, 0x05, 0x05, 0x00, 0x02, 0x03, 0x03, 0x00, 0x02, 0x06, 0x01, 0x00


//--------------------- .nv.callgraph             --------------------------
	.section	.nv.callgraph,"",@"SHT_CUDA_CALLGRAPH"
	.align	4
	.sectionentsize	8
	.align		4
        /*0000*/ 	.word	0x00000000
	.align		4
        /*0004*/ 	.word	0xffffffff
	.align		4
        /*0008*/ 	.word	0x00000000
	.align		4
        /*000c*/ 	.word	0xfffffffe
	.align		4
        /*0010*/ 	.word	0x00000000
	.align		4
        /*0014*/ 	.word	0xfffffffd
	.align		4
        /*0018*/ 	.word	0x00000000
	.align		4
        /*001c*/ 	.word	0xfffffffc


//--------------------- .text.gluon_tcgen05       --------------------------
	.section	.text.gluon_tcgen05,"ax",@progbits
	.align	128
        .global         gluon_tcgen05
        .type           gluon_tcgen05,@function
        .size           gluon_tcgen05,(.L_x_81 - gluon_tcgen05)
        .other          gluon_tcgen05,@"STO_CUDA_ENTRY STV_DEFAULT"
gluon_tcgen05:
.text.gluon_tcgen05:
[----:B------:R-:W1:Y:S01]  /*0000*/  LDC R1, c[0x0][0x37c] ;  /* 0x0000df00ff017b82 */ /* 0x000e620000000800 */
[----:B------:R-:W2:Y:S02]  /*0010*/  S2R R0, SR_TID.X ;  /* 0x0000000000007919 */ /* 0x000ea40000002100 */
[----:B--2---:R-:W-:-:S13]  /*0020*/  ISETP.GE.U32.AND P2, PT, R0, 0x20, PT ;  /* 0x000000200000780c */ /* 0x004fda0003f46070 */
[----:B------:R-:W-:Y:S05]  /*0030*/  @P2 BRA `(.L_x_0) ;  /* 0x0000000000b82947 */ /* 0x000fea0003800000 */
[----:B------:R-:W2:Y:S01]  /*0040*/  S2UR UR6, SR_CgaCtaId ;  /* 0x00000000000679c3 */ /* 0x000ea20000008800 */
[----:B------:R-:W-:Y:S01]  /*0050*/  NOP ;  /* 0x0000000000007918 */ /* 0x000fe20000000000 */
[----:B------:R-:W-:Y:S02]  /*0060*/  UMOV UR4, 0x40 ;  /* 0x0000004000047882 */ /* 0x000fe40000000000 */
[----:B--2---:R-:W-:-:S09]  /*0070*/  ULEA UR4, UR6, UR4, 0x18 ;  /* 0x0000000406047291 */ /* 0x004fd2000f8ec0ff */
[----:B------:R-:W2:Y:S01]  /*0080*/  LDS.U8 R2, [UR4] ;  /* 0x00000004ff027984 */ /* 0x000ea20008000000 */
[----:B------:R-:W-:Y:S02]  /*0090*/  UMOV UR4, 0x400 ;  /* 0x0000040000047882 */ /* 0x000fe40000000000 */
[----:B------:R-:W-:Y:S01]  /*00a0*/  ULEA UR4, UR6, UR4, 0x18 ;  /* 0x0000000406047291 */ /* 0x000fe2000f8ec0ff */
[----:B--2---:R-:W-:-:S13]  /*00b0*/  ISETP.NE.AND P0, PT, R2, RZ, PT ;  /* 0x000000ff0200720c */ /* 0x004fda0003f05270 */
[----:B------:R-:W-:Y:S05]  /*00c0*/  @P0 BRA `(.L_x_1) ;  /* 0x00000000007c0947 */ /* 0x000fea0003800000 */
[----:B------:R-:W-:-:S13]  /*00d0*/  ELECT P0, URZ, PT ;  /* 0x0000000000ff782f */ /* 0x000fda0003800000 */
[----:B------:R-:W-:Y:S05]  /*00e0*/  @!P0 BRA `(.L_x_2) ;  /* 0x0000000000848947 */ /* 0x000fea0003800000 */
[----:B------:R-:W-:Y:S01]  /*00f0*/  UMOV UR5, 0x8 ;  /* 0x0000000800057882 */ /* 0x000fe20000000000 */
[----:B------:R-:W-:Y:S02]  /*0100*/  IMAD.MOV.U32 R5, RZ, RZ, 0x1 ;  /* 0x00000001ff057424 */ /* 0x000fe400078e00ff */
[----:B------:R-:W-:Y:S02]  /*0110*/  IMAD.MOV.U32 R3, RZ, RZ, 0xff ;  /* 0x000000ffff037424 */ /* 0x000fe400078e00ff */
[----:B------:R-:W-:Y:S04]  /*0120*/  DEPBAR.LE SB2, 0x36 ;  /* 0x0000ad800000791a */ /* 0x000fe80000000000 */
[----:B------:R-:W2:Y:S02]  /*0130*/  UTCATOMSWS.FIND_AND_SET.ALIGN UP0, UR5, UR5 ;  /* 0x00000005000575e3 */ /* 0x000ea40008000800 */
[----:B--2---:R-:W-:-:S04]  /*0140*/  PLOP3.LUT P0, PT, PT, PT, UP0, 0x80, 0x8 ;  /* 0x000000000008781c */ /* 0x004fc80003f0f008 */
[----:B------:R-:W-:-:S04]  /*0150*/  SEL R2, RZ, 0xffffffff, !P0 ;  /* 0xffffffffff027807 */ /* 0x000fc80004000000 */
[----:B------:R-:W-:Y:S01]  /*0160*/  ISETP.NE.AND P0, PT, R2, RZ, PT ;  /* 0x000000ff0200720c */ /* 0x000fe20003f05270 */
[----:B------:R-:W-:-:S12]  /*0170*/  IMAD.U32 R2, RZ, RZ, UR5 ;  /* 0x00000005ff027e24 */ /* 0x000fd8000f8e00ff */
[----:B------:R-:W-:Y:S05]  /*0180*/  @P0 BRA `(.L_x_3) ;  /* 0x0000000000240947 */ /* 0x000fea0003800000 */
.L_x_4:
[----:B------:R-:W-:Y:S05]  /*0190*/  NANOSLEEP 0x64 ;  /* 0x000000640000795d */ /* 0x000fea0003800000 */
[----:B------:R-:W-:-:S05]  /*01a0*/  UMOV UR5, 0x8 ;  /* 0x0000000800057882 */ /* 0x000fca0000000000 */
[----:B------:R-:W-:Y:S04]  /*01b0*/  DEPBAR.LE SB2, 0x36 ;  /* 0x0000ad800000791a */ /* 0x000fe80000000000 */
[----:B------:R-:W2:Y:S02]  /*01c0*/  UTCATOMSWS.FIND_AND_SET.ALIGN UP0, UR5, UR5 ;  /* 0x00000005000575e3 */ /* 0x000ea40008000800 */
[----:B--2---:R-:W-:-:S04]  /*01d0*/  PLOP3.LUT P0, PT, PT, PT, UP0, 0x80, 0x8 ;  /* 0x000000000008781c */ /* 0x004fc80003f0f008 */
[----:B------:R-:W-:-:S04]  /*01e0*/  SEL R2, RZ, 0xffffffff, !P0 ;  /* 0xffffffffff027807 */ /* 0x000fc80004000000 */
[----:B------:R-:W-:Y:S01]  /*01f0*/  ISETP.NE.AND P0, PT, R2, RZ, PT ;  /* 0x000000ff0200720c */ /* 0x000fe20003f05270 */
[----:B------:R-:W-:-:S12]  /*0200*/  IMAD.U32 R2, RZ, RZ, UR5 ;  /* 0x00000005ff027e24 */ /* 0x000fd8000f8e00ff */
[----:B------:R-:W-:Y:S05]  /*0210*/  @!P0 BRA `(.L_x_4) ;  /* 0xfffffffc00dc8947 */ /* 0x000fea000383ffff */
.L_x_3:
[C---:B------:R-:W-:Y:S01]  /*0220*/  VIADD R4, R2.reuse, 0x10 ;  /* 0x0000001002047836 */ /* 0x040fe20000000000 */
[----:B------:R-:W-:Y:S01]  /*0230*/  UMOV UR5, 0x50 ;  /* 0x0000005000057882 */ /* 0x000fe20000000000 */
[----:B------:R-:W-:Y:S01]  /*0240*/  SHF.L.U32 R3, R3, R2, RZ ;  /* 0x0000000203037219 */ /* 0x000fe200000006ff */
[----:B------:R-:W-:Y:S01]  /*0250*/  ULEA UR5, UR6, UR5, 0x18 ;  /* 0x0000000506057291 */ /* 0x000fe2000f8ec0ff */
[----:B------:R-:W-:Y:S01]  /*0260*/  IMAD.SHL.U32 R2, R2, 0x20, RZ ;  /* 0x0000002002027824 */ /* 0x000fe200078e00ff */
[----:B------:R-:W-:-:S04]  /*0270*/  SHF.L.U32 R4, R5, R4, RZ ;  /* 0x0000000405047219 */ /* 0x000fc800000006ff */
[----:B------:R-:W-:-:S05]  /*0280*/  LOP3.LUT R3, R4, R3, RZ, 0xfc, !PT ;  /* 0x0000000304037212 */ /* 0x000fca00078efcff */
[----:B------:R2:W-:Y:S04]  /*0290*/  ATOMS.OR RZ, [UR5], R3 ;  /* 0x00000003ffff798c */ /* 0x0005e8000b000005 */
[----:B------:R2:W-:Y:S01]  /*02a0*/  STS [UR4], R2 ;  /* 0x00000002ff007988 */ /* 0x0005e20008000804 */
[----:B------:R-:W-:Y:S05]  /*02b0*/  BRA `(.L_x_2) ;  /* 0x0000000000107947 */ /* 0x000fea0003800000 */
.L_x_1:
[----:B------:R-:W-:Y:S01]  /*02c0*/  IMAD.MOV.U32 R3, RZ, RZ, -0x1 ;  /* 0xffffffffff037424 */ /* 0x000fe200078e00ff */
[----:B------:R-:W-:-:S04]  /*02d0*/  MOV R2, 0x300 ;  /* 0x0000030000027802 */ /* 0x000fc80000000f00 */
[----:B------:R2:W-:Y:S03]  /*02e0*/  STS [UR4], R3 ;  /* 0x00000003ff007988 */ /* 0x0005e60008000804 */
[----:B-12---:R-:W-:Y:S05]  /*02f0*/  CALL.REL.NOINC `($__internal_1_$__cuda_sm10x_tcgen05_guardrail_trap_phase_invalid_during_alloc) ;  /* 0x0000002800d87944 */ /* 0x006fea0003c00000 */
.L_x_2:
[----:B------:R-:W-:Y:S05]  /*0300*/  WARPSYNC.ALL ;  /* 0x0000000000007948 */ /* 0x000fea0003800000 */
[----:B------:R-:W-:Y:S01]  /*0310*/  NOP ;  /* 0x0000000000007918 */ /* 0x000fe20000000000 */
.L_x_0:
[----:B------:R-:W3:Y:S08]  /*0320*/  S2UR UR4, SR_CgaCtaId ;  /* 0x00000000000479c3 */ /* 0x000ef00000008800 */
[----:B------:R-:W-:Y:S01]  /*0330*/  BAR.SYNC.DEFER_BLOCKING 0x0 ;  /* 0x0000000000007b1d */ /* 0x000fe20000010000 */
[----:B------:R-:W-:-:S05]  /*0340*/  LOP3.LUT R10, R0, 0x7f, RZ, 0xc0, !PT ;  /* 0x0000007f000a7812 */ /* 0x000fca00078ec0ff */
[----:B------:R-:W-:Y:S02]  /*0350*/  UMOV UR8, 0x400 ;  /* 0x0000040000087882 */ /* 0x000fe40000000000 */
[----:B------:R-:W4:Y:S08]  /*0360*/  LDC R4, c[0x0][0x398] ;  /* 0x0000e600ff047b82 */ /* 0x000f300000000800 */
[----:B------:R-:W5:Y:S01]  /*0370*/  LDC R13, c[0x0][0x3a0] ;  /* 0x0000e800ff0d7b82 */ /* 0x000f620000000800 */
[----:B---3--:R-:W-:-:S07]  /*0380*/  ULEA UR8, UR4, UR8, 0x18 ;  /* 0x0000000804087291 */ /* 0x008fce000f8ec0ff */
[----:B------:R-:W3:Y:S02]  /*0390*/  S2UR UR15, SR_CTAID.Y ;  /* 0x00000000000f79c3 */ /* 0x000ee40000002600 */
[----:B--2---:R-:W2:Y:S06]  /*03a0*/  LDS R3, [UR8] ;  /* 0x00000008ff037984 */ /* 0x004eac0008000800 */
[----:B------:R-:W-:Y:S06]  /*03b0*/  BAR.SYNC.DEFER_BLOCKING 0x0 ;  /* 0x0000000000007b1d */ /* 0x000fec0000010000 */
[----:B------:R-:W-:Y:S05]  /*03c0*/  @P2 BRA `(.L_x_5) ;  /* 0x0000000000182947 */ /* 0x000fea0003800000 */
[----:B------:R-:W-:Y:S01]  /*03d0*/  ELECT P0, URZ, PT ;  /* 0x0000000000ff782f */ /* 0x000fe20003800000 */
[----:B------:R-:W-:Y:S01]  /*03e0*/  IMAD.MOV.U32 R2, RZ, RZ, 0x1 ;  /* 0x00000001ff027424 */ /* 0x000fe200078e00ff */
[----:B------:R-:W-:Y:S01]  /*03f0*/  UMOV UR5, 0x40 ;  /* 0x0000004000057882 */ /* 0x000fe20000000000 */
[----:B------:R-:W-:Y:S01]  /*0400*/  UVIRTCOUNT.DEALLOC.SMPOOL 0x80 ;  /* 0x000000800000784c */ /* 0x000fe20000000000 */
[----:B------:R-:W-:-:S09]  /*0410*/  ULEA UR5, UR4, UR5, 0x18 ;  /* 0x0000000504057291 */ /* 0x000fd2000f8ec0ff */
[----:B------:R5:W-:Y:S03]  /*0420*/  @P0 STS.U8 [UR5], R2 ;  /* 0x00000002ff000988 */ /* 0x000be60008000005 */
.L_x_5:
[----:B------:R-:W5:Y:S01]  /*0430*/  S2UR UR4, SR_CTAID.Z ;  /* 0x00000000000479c3 */ /* 0x000f620000002700 */
[----:B------:R-:W4:Y:S01]  /*0440*/  LDCU UR5, c[0x0][0x370] ;  /* 0x00006e00ff0577ac */ /* 0x000f220008000800 */
[----:B------:R-:W-:Y:S01]  /*0450*/  ISETP.GE.U32.AND P0, PT, R10, 0x20, PT ;  /* 0x000000200a00780c */ /* 0x000fe20003f06070 */
[----:B----4-:R-:W-:Y:S01]  /*0460*/  VIADD R4, R4, 0xffffffff ;  /* 0xffffffff04047836 */ /* 0x010fe20000000000 */
[C---:B------:R-:W-:Y:S01]  /*0470*/  ISETP.NE.U32.AND P3, PT, R10.reuse, RZ, PT ;  /* 0x000000ff0a00720c */ /* 0x040fe20003f65070 */
[----:B------:R-:W5:Y:S01]  /*0480*/  LDCU UR6, c[0x0][0x374] ;  /* 0x00006e80ff0677ac */ /* 0x000f620008000800 */
[----:B------:R-:W-:Y:S01]  /*0490*/  LEA R11, R10, UR8, 0x2 ;  /* 0x000000080a0b7c11 */ /* 0x000fe2000f8e10ff */
[----:B-----5:R-:W-:Y:S01]  /*04a0*/  VIADD R12, R13, 0xffffffff ;  /* 0xffffffff0d0c7836 */ /* 0x020fe20000000000 */
[----:B------:R-:W4:Y:S01]  /*04b0*/  S2UR UR7, SR_CTAID.X ;  /* 0x00000000000779c3 */ /* 0x000f220000002500 */
[----:B------:R-:W5:Y:S01]  /*04c0*/  LDCU.64 UR20, c[0x0][0x3c0] ;  /* 0x00007800ff1477ac */ /* 0x000f620008000a00 */
[----:B--2---:R-:W-:Y:S01]  /*04d0*/  R2UR UR23, R3 ;  /* 0x00000000031772ca */ /* 0x004fe200000e0000 */
[----:B------:R-:W-:Y:S04]  /*04e0*/  BSSY.RECONVERGENT B0, `(.L_x_6) ;  /* 0x0000011000007945 */ /* 0x000fe80003800200 */
[----:B------:R2:W-:Y:S01]  /*04f0*/  @!P0 STS [R11], RZ ;  /* 0x000000ff0b008388 */ /* 0x0005e20000000800 */
[----:B------:R-:W-:-:S03]  /*0500*/  NOP ;  /* 0x0000000000007918 */ /* 0x000fc60000000000 */
[----:B------:R2:W-:Y:S01]  /*0510*/  @!P3 STS [UR8+0x24], R4 ;  /* 0x00002404ff00b988 */ /* 0x0005e20008000808 */
[----:B---3--:R-:W-:-:S03]  /*0520*/  UIMAD UR4, UR4, UR6, UR15 ;  /* 0x00000006040472a4 */ /* 0x008fc6000f8e020f */
[----:B------:R2:W-:Y:S01]  /*0530*/  @!P3 STS [UR8+0x20], R12 ;  /* 0x0000200cff00b988 */ /* 0x0005e20008000808 */
[----:B----4-:R-:W-:-:S04]  /*0540*/  UIMAD UR4, UR4, UR5, UR7 ;  /* 0x00000005040472a4 */ /* 0x010fc8000f8e0207 */
[----:B------:R-:W-:-:S04]  /*0550*/  UIMAD UR4, UR4, 0x180, URZ ;  /* 0x00000180040478a4 */ /* 0x000fc8000f8e02ff */
[----:B-----5:R-:W-:-:S04]  /*0560*/  UIADD3 UR24, UP0, UPT, UR4, UR20, URZ ;  /* 0x0000001404187290 */ /* 0x020fc8000ff1e0ff */
[----:B------:R-:W-:Y:S01]  /*0570*/  ULEA.HI.X.SX32 UR25, UR4, UR21, 0x1, UP0 ;  /* 0x0000001504197291 */ /* 0x000fe200080f0eff */
[----:B--2---:R-:W-:Y:S11]  /*0580*/  @P3 BRA `(.L_x_7) ;  /* 0x0000000000183947 */ /* 0x004ff60003800000 */
[----:B------:R-:W2:Y:S01]  /*0590*/  LDS R2, [UR8+0x8] ;  /* 0x00000808ff027984 */ /* 0x000ea20008000800 */
[----:B------:R-:W3:Y:S01]  /*05a0*/  LDC.64 R6, c[0x0][0x380] ;  /* 0x0000e000ff067b82 */ /* 0x000ee20000000a00 */
[----:B------:R-:W-:Y:S02]  /*05b0*/  IMAD.MOV.U32 R3, RZ, RZ, 0x70 ;  /* 0x00000070ff037424 */ /* 0x000fe400078e00ff */
[----:B---3--:R3:W-:Y:S03]  /*05c0*/  STS.64 [UR8], R6 ;  /* 0x00000006ff007988 */ /* 0x0087e60008000a08 */
[----:B--2---:R-:W-:-:S05]  /*05d0*/  LOP3.LUT R2, R2, 0x10, R3, 0xd8, !PT ;  /* 0x0000001002027812 */ /* 0x004fca00078ed803 */
[----:B------:R3:W-:Y:S02]  /*05e0*/  STS [UR8+0x8], R2 ;  /* 0x00000802ff007988 */ /* 0x0007e40008000808 */
.L_x_7:
[----:B------:R-:W-:Y:S05]  /*05f0*/  BSYNC.RECONVERGENT B0 ;  /* 0x0000000000007941 */ /* 0x000fea0003800200 */
.L_x_6:
[----:B------:R-:W-:Y:S04]  /*0600*/  BSSY.RECONVERGENT B0, `(.L_x_8) ;  /* 0x000000a000007945 */ /* 0x000fe80003800200 */
[----:B------:R-:W-:Y:S05]  /*0610*/  @P3 BRA `(.L_x_9) ;  /* 0x0000000000203947 */ /* 0x000fea0003800000 */
[----:B---3--:R-:W2:Y:S01]  /*0620*/  LDS R2, [UR8+0x34] ;  /* 0x00003408ff027984 */ /* 0x008ea20008000800 */
[----:B------:R-:W-:Y:S02]  /*0630*/  IMAD.MOV.U32 R3, RZ, RZ, 0x1f000000 ;  /* 0x1f000000ff037424 */ /* 0x000fe400078e00ff */
[----:B------:R-:W-:Y:S01]  /*0640*/  @!P3 IMAD.MOV.U32 R5, RZ, RZ, 0x3f ;  /* 0x0000003fff05b424 */ /* 0x000fe200078e00ff */
[----:B------:R-:W3:Y:S02]  /*0650*/  @!P3 LDS R6, [UR8+0x38] ;  /* 0x00003808ff06b984 */ /* 0x000ee40008000800 */
[----:B--2---:R-:W-:Y:S02]  /*0660*/  LOP3.LUT R2, R2, 0xff000000, R3, 0xb8, !PT ;  /* 0xff00000002027812 */ /* 0x004fe400078eb803 */
[----:B---3--:R-:W-:-:S03]  /*0670*/  @!P3 LOP3.LUT R3, R6, 0xff, R5, 0xb8, !PT ;  /* 0x000000ff0603b812 */ /* 0x008fc600078eb805 */
[----:B------:R2:W-:Y:S04]  /*0680*/  STS [UR8+0x34], R2 ;  /* 0x00003402ff007988 */ /* 0x0005e80008000808 */
[----:B------:R2:W-:Y:S02]  /*0690*/  @!P3 STS [UR8+0x38], R3 ;  /* 0x00003803ff00b988 */ /* 0x0005e40008000808 */
.L_x_9:
[----:B------:R-:W-:Y:S05]  /*06a0*/  BSYNC.RECONVERGENT B0 ;  /* 0x0000000000007941 */ /* 0x000fea0003800200 */
.L_x_8:
[----:B------:R-:W-:Y:S04]  /*06b0*/  BSSY.RECONVERGENT B0, `(.L_x_10) ;  /* 0x000000e000007945 */ /* 0x000fe80003800200 */
[----:B------:R-:W-:Y:S05]  /*06c0*/  @P3 BRA `(.L_x_11) ;  /* 0x0000000000303947 */ /* 0x000fea0003800000 */
[----:B--2---:R-:W2:Y:S01]  /*06d0*/  LDS R3, [UR8+0x34] ;  /* 0x00003408ff037984 */ /* 0x004ea20008000800 */
[----:B------:R-:W4:Y:S03]  /*06e0*/  LDC.64 R8, c[0x0][0x3a8] ;  /* 0x0000ea00ff087b82 */ /* 0x000f260000000a00 */
[----:B---3--:R-:W3:Y:S01]  /*06f0*/  LDS R2, [UR8+0x1c] ;  /* 0x00001c08ff027984 */ /* 0x008ee20008000800 */
[C---:B----4-:R-:W-:Y:S01]  /*0700*/  SHF.L.U64.HI R6, R8.reuse, 0x1, R9 ;  /* 0x0000000108067819 */ /* 0x050fe20000010209 */
[----:B------:R-:W-:-:S03]  /*0710*/  IMAD.SHL.U32 R5, R8, 0x2, RZ ;  /* 0x0000000208057824 */ /* 0x000fc600078e00ff */
[--C-:B------:R-:W-:Y:S02]  /*0720*/  SHF.R.U32.HI R7, RZ, 0x4, R6.reuse ;  /* 0x00000004ff077819 */ /* 0x100fe40000011606 */
[----:B------:R-:W-:-:S05]  /*0730*/  SHF.R.U64 R5, R5, 0x4, R6 ;  /* 0x0000000405057819 */ /* 0x000fca0000001206 */
[----:B------:R4:W-:Y:S01]  /*0740*/  STS [UR8+0xc], R5 ;  /* 0x00000c05ff007988 */ /* 0x0009e20008000808 */
[----:B--2---:R-:W-:Y:S02]  /*0750*/  LOP3.LUT R3, R3, 0x7, RZ, 0xb8, !PT ;  /* 0x0000000703037812 */ /* 0x004fe400078eb8ff */
[----:B---3--:R-:W-:-:S03]  /*0760*/  LOP3.LUT R2, R2, 0xf, R7, 0xb8, !PT ;  /* 0x0000000f02027812 */ /* 0x008fc600078eb807 */
[----:B------:R4:W-:Y:S04]  /*0770*/  STS [UR8+0x34], R3 ;  /* 0x00003403ff007988 */ /* 0x0009e80008000808 */
[----:B------:R4:W-:Y:S02]  /*0780*/  STS [UR8+0x1c], R2 ;  /* 0x00001c02ff007988 */ /* 0x0009e40008000808 */
.L_x_11:
[----:B------:R-:W-:Y:S05]  /*0790*/  BSYNC.RECONVERGENT B0 ;  /* 0x0000000000007941 */ /* 0x000fea0003800200 */
.L_x_10:
[----:B------:R-:W-:Y:S04]  /*07a0*/  BSSY.RECONVERGENT B1, `(.L_x_12) ;  /* 0x000001a000017945 */ /* 0x000fe80003800200 */
[----:B------:R-:W-:Y:S04]  /*07b0*/  BSSY.RELIABLE B0, `(.L_x_13) ;  /* 0x0000015000007945 */ /* 0x000fe80003800100 */
[----:B------:R-:W-:Y:S05]  /*07c0*/  @P3 BRA `(.L_x_14) ;  /* 0x0000000000203947 */ /* 0x000fea0003800000 */
[----:B--234-:R-:W2:Y:S02]  /*07d0*/  LDS R2, [UR8+0x34] ;  /* 0x00003408ff027984 */ /* 0x01cea40008000800 */
[----:B--2---:R-:W-:-:S05]  /*07e0*/  LOP3.LUT R2, R2, 0x38, RZ, 0xb8, !PT ;  /* 0x0000003802027812 */ /* 0x004fca00078eb8ff */
[----:B------:R2:W-:Y:S01]  /*07f0*/  STS [UR8+0x34], R2 ;  /* 0x00003402ff007988 */ /* 0x0005e20008000808 */
[----:B------:R-:W-:Y:S05]  /*0800*/  @P3 BRA `(.L_x_15) ;  /* 0x0000000000203947 */ /* 0x000fea0003800000 */
[----:B--2---:R-:W2:Y:S01]  /*0810*/  LDS R2, [UR8+0x8] ;  /* 0x00000808ff027984 */ /* 0x004ea20008000800 */
[----:B------:R-:W-:-:S05]  /*0820*/  IMAD.MOV.U32 R3, RZ, RZ, 0x780 ;  /* 0x00000780ff037424 */ /* 0x000fca00078e00ff */
[----:B--2---:R-:W-:-:S05]  /*0830*/  LOP3.LUT R2, R2, 0x500, R3, 0xd8, !PT ;  /* 0x0000050002027812 */ /* 0x004fca00078ed803 */
[----:B------:R5:W-:Y:S02]  /*0840*/  STS [UR8+0x8], R2 ;  /* 0x00000802ff007988 */ /* 0x000be40008000808 */
.L_x_14:
[----:B------:R-:W-:Y:S05]  /*0850*/  @P3 BRA `(.L_x_16) ;  /* 0x0000000000283947 */ /* 0x000fea0003800000 */
[----:B--2345:R-:W2:Y:S02]  /*0860*/  LDS R2, [UR8+0x8] ;  /* 0x00000808ff027984 */ /* 0x03cea40008000800 */
[----:B--2---:R-:W-:-:S05]  /*0870*/  LOP3.LUT R2, R2, 0x1800, RZ, 0xb8, !PT ;  /* 0x0000180002027812 */ /* 0x004fca00078eb8ff */
[----:B------:R3:W-:Y:S02]  /*0880*/  STS [UR8+0x8], R2 ;  /* 0x00000802ff007988 */ /* 0x0007e40008000808 */
.L_x_15:
[----:B------:R-:W-:Y:S05]  /*0890*/  @P3 BREAK.RELIABLE B0 ;  /* 0x0000000000003942 */ /* 0x000fea0003800100 */
[----:B------:R-:W-:Y:S05]  /*08a0*/  @P3 BRA `(.L_x_17) ;  /* 0x0000000000243947 */ /* 0x000fea0003800000 */
[----:B------:R-:W4:Y:S01]  /*08b0*/  LDS R3, [UR8+0x8] ;  /* 0x00000808ff037984 */ /* 0x000f220008000800 */
[----:B--23--:R-:W-:-:S05]  /*08c0*/  IMAD.MOV.U32 R2, RZ, RZ, 0x6000 ;  /* 0x00006000ff027424 */ /* 0x00cfca00078e00ff */
[----:B----4-:R-:W-:-:S04]  /*08d0*/  LOP3.LUT R2, R3, 0x4000, R2, 0xd8, !PT ;  /* 0x0000400003027812 */ /* 0x010fc800078ed802 */
[----:B------:R-:W-:-:S05]  /*08e0*/  LOP3.LUT R2, R2, 0x400000, RZ, 0xb8, !PT ;  /* 0x0040000002027812 */ /* 0x000fca00078eb8ff */
[----:B------:R2:W-:Y:S02]  /*08f0*/  STS [UR8+0x8], R2 ;  /* 0x00000802ff007988 */ /* 0x0005e40008000808 */
.L_x_16:
[----:B------:R-:W-:Y:S05]  /*0900*/  BSYNC.RELIABLE B0 ;  /* 0x0000000000007941 */ /* 0x000fea0003800100 */
.L_x_13:
[----:B--2345:R-:W2:Y:S02]  /*0910*/  @!P3 LDS R2, [UR8+0x8] ;  /* 0x00000808ff02b984 */ /* 0x03cea40008000800 */
[----:B--2---:R-:W-:-:S05]  /*0920*/  @!P3 LOP3.LUT R2, R2, 0x8000, RZ, 0xb8, !PT ;  /* 0x000080000202b812 */ /* 0x004fca00078eb8ff */
[----:B------:R4:W-:Y:S02]  /*0930*/  @!P3 STS [UR8+0x8], R2 ;  /* 0x00000802ff00b988 */ /* 0x0009e40008000808 */
.L_x_17:
[----:B------:R-:W-:Y:S05]  /*0940*/  BSYNC.RECONVERGENT B1 ;  /* 0x0000000000017941 */ /* 0x000fea0003800200 */
.L_x_12:
[----:B------:R-:W-:Y:S05]  /*0950*/  WARPSYNC.ALL ;  /* 0x0000000000007948 */ /* 0x000fea0003800000 */
[----:B------:R-:W-:Y:S01]  /*0960*/  NOP ;  /* 0x0000000000007918 */ /* 0x000fe20000000000 */
[----:B------:R-:W-:Y:S05]  /*0970*/  @P0 BRA `(.L_x_18) ;  /* 0x0000000000300947 */ /* 0x000fea0003800000 */
[----:B--234-:R-:W2:Y:S01]  /*0980*/  S2R R2, SR_LANEID ;  /* 0x0000000000027919 */ /* 0x01cea20000000000 */
[----:B------:R-:W-:Y:S05]  /*0990*/  WARPSYNC.ALL ;  /* 0x0000000000007948 */ /* 0x000fea0003800000 */
[----:B------:R-:W-:Y:S01]  /*09a0*/  NOP ;  /* 0x0000000000007918 */ /* 0x000fe20000000000 */
[----:B--2---:R-:W-:-:S05]  /*09b0*/  IMAD.SHL.U32 R5, R2, 0x4, RZ ;  /* 0x0000000402057824 */ /* 0x004fca00078e00ff */
[----:B------:R-:W2:Y:S01]  /*09c0*/  LDS R7, [R5+UR8] ;  /* 0x0000000805077984 */ /* 0x000ea20008000800 */
[----:B------:R-:W-:-:S05]  /*09d0*/  IADD3 R2, P1, PT, R5, UR24, RZ ;  /* 0x0000001805027c10 */ /* 0x000fca000ff3e0ff */
[----:B------:R-:W-:-:S05]  /*09e0*/  IMAD.X R3, RZ, RZ, UR25, P1 ;  /* 0x00000019ff037e24 */ /* 0x000fca00088e06ff */
[----:B--2---:R5:W2:Y:S01]  /*09f0*/  ATOMG.E.EXCH.STRONG.GPU PT, RZ, [R2], R7 ;  /* 0x0000000702ff73a8 */ /* 0x004aa200041ee100 */
[----:B------:R-:W-:-:S04]  /*0a00*/  DEPBAR {5,4,3,2,1,0} ;  /* 0x0000003f0000791a */ /* 0x000fc80000000000 */
[----:B------:R-:W3:Y:S02]  /*0a10*/  CCTL.E.C.LDCU.IV.DEEP [UR24] ;  /* 0x0000000018007540 */ /* 0x000ee40009c08000 */
[----:B---3--:R5:W-:Y:S01]  /*0a20*/  UTMACCTL.IV [UR24] ;  /* 0x00000000180079b9 */ /* 0x008be20008000000 */
[----:B------:R-:W-:Y:S01]  /*0a30*/  NOP ;  /* 0x0000000000007918 */ /* 0x000fe20000000000 */
.L_x_18:
[----:B------:R-:W-:Y:S05]  /*0a40*/  @P0 BRA `(.L_x_19) ;  /* 0x00000000000c0947 */ /* 0x000fea0003800000 */
[----:B------:R0:W-:Y:S01]  /*0a50*/  UTMACMDFLUSH ;  /* 0x00000000000079b7 */ /* 0x0001e20000000000 */
[----:B------:R-:W-:Y:S05]  /*0a60*/  @P0 BRA `(.L_x_19) ;  /* 0x0000000000040947 */ /* 0x000fea0003800000 */
[----:B------:R-:W-:-:S04]  /*0a70*/  DEPBAR.LE SB0, 0x0 ;  /* 0x000080000000791a */ /* 0x000fc80000000000 */
.L_x_19:
[----:B------:R-:W-:Y:S05]  /*0a80*/  WARPSYNC.ALL ;  /* 0x0000000000007948 */ /* 0x000fea0003800000 */
[----:B------:R-:W-:Y:S01]  /*0a90*/  NOP ;  /* 0x0000000000007918 */ /* 0x000fe20000000000 */
[----:B--2---:R-:W-:Y:S06]  /*0aa0*/  BAR.SYNC.DEFER_BLOCKING 0x0 ;  /* 0x0000000000007b1d */ /* 0x004fec0000010000 */
[----:B------:R-:W-:Y:S02]  /*0ab0*/  BSSY.RECONVERGENT B1, `(.L_x_20) ;  /* 0x000000b000017945 */ /* 0x000fe40003800200 */
[----:B------:R-:W-:Y:S06]  /*0ac0*/  BAR.SYNC.DEFER_BLOCKING 0x0 ;  /* 0x0000000000007b1d */ /* 0x000fec0000010000 */
[----:B------:R2:W-:Y:S01]  /*0ad0*/  @!P0 STS [R11], RZ ;  /* 0x000000ff0b008388 */ /* 0x0005e20000000800 */
[----:B------:R-:W-:Y:S01]  /*0ae0*/  NOP ;  /* 0x0000000000007918 */ /* 0x000fe20000000000 */
[----:B------:R-:W-:Y:S05]  /*0af0*/  @P3 BRA `(.L_x_21) ;  /* 0x0000000000183947 */ /* 0x000fea0003800000 */
[----:B---345:R-:W3:Y:S01]  /*0b00*/  LDS R2, [UR8+0x8] ;  /* 0x00000808ff027984 */ /* 0x038ee20008000800 */
[----:B------:R-:W4:Y:S01]  /*0b10*/  LDC.64 R6, c[0x0][0x388] ;  /* 0x0000e200ff067b82 */ /* 0x000f220000000a00 */
[----:B------:R-:W-:Y:S02]  /*0b20*/  IMAD.MOV.U32 R3, RZ, RZ, 0x70 ;  /* 0x00000070ff037424 */ /* 0x000fe400078e00ff */
[----:B----4-:R4:W-:Y:S03]  /*0b30*/  STS.64 [UR8], R6 ;  /* 0x00000006ff007988 */ /* 0x0109e60008000a08 */
[----:B---3--:R-:W-:-:S05]  /*0b40*/  LOP3.LUT R2, R2, 0x10, R3, 0xd8, !PT ;  /* 0x0000001002027812 */ /* 0x008fca00078ed803 */
[----:B------:R4:W-:Y:S02]  /*0b50*/  STS [UR8+0x8], R2 ;  /* 0x00000802ff007988 */ /* 0x0009e40008000808 */
.L_x_21:
[----:B-----5:R-:W-:Y:S05]  /*0b60*/  BSYNC.RECONVERGENT B1 ;  /* 0x0000000000017941 */ /* 0x020fea0003800200 */
.L_x_20:
[----:B------:R-:W-:Y:S04]  /*0b70*/  BSSY.RECONVERGENT B2, `(.L_x_22) ;  /* 0x000000f000027945 */ /* 0x000fe80003800200 */
[----:B------:R-:W-:Y:S04]  /*0b80*/  BSSY.RELIABLE B1, `(.L_x_23) ;  /* 0x000000c000017945 */ /* 0x000fe80003800100 */
[----:B------:R-:W-:Y:S05]  /*0b90*/  @P3 BRA `(.L_x_24) ;  /* 0x0000000000283947 */ /* 0x000fea0003800000 */
[----:B---34-:R-:W3:Y:S01]  /*0ba0*/  LDS R2, [UR8+0x34] ;  /* 0x00003408ff027984 */ /* 0x018ee20008000800 */
[----:B------:R-:W-:Y:S01]  /*0bb0*/  IMAD.MOV.U32 R3, RZ, RZ, 0x1f000000 ;  /* 0x1f000000ff037424 */ /* 0x000fe200078e00ff */
[----:B------:R-:W-:Y:S05]  /*0bc0*/  @P3 BREAK.RELIABLE B1 ;  /* 0x0000000000013942 */ /* 0x000fea0003800100 */
[----:B---3--:R-:W-:-:S05]  /*0bd0*/  LOP3.LUT R2, R2, 0xff000000, R3, 0xb8, !PT ;  /* 0xff00000002027812 */ /* 0x008fca00078eb803 */
[----:B------:R3:W-:Y:S01]  /*0be0*/  STS [UR8+0x34], R2 ;  /* 0x00003402ff007988 */ /* 0x0007e20008000808 */
[----:B------:R-:W-:Y:S05]  /*0bf0*/  @P3 BRA `(.L_x_25) ;  /* 0x0000000000183947 */ /* 0x000fea0003800000 */
[----:B---3--:R-:W3:Y:S01]  /*0c00*/  LDS R2, [UR8+0x38] ;  /* 0x00003808ff027984 */ /* 0x008ee20008000800 */
[----:B------:R-:W-:-:S05]  /*0c10*/  IMAD.MOV.U32 R3, RZ, RZ, 0xff ;  /* 0x000000ffff037424 */ /* 0x000fca00078e00ff */
[----:B---3--:R-:W-:-:S05]  /*0c20*/  LOP3.LUT R2, R2, 0xff, R3, 0xb8, !PT ;  /* 0x000000ff02027812 */ /* 0x008fca00078eb803 */
[----:B------:R5:W-:Y:S02]  /*0c30*/  STS [UR8+0x38], R2 ;  /* 0x00003802ff007988 */ /* 0x000be40008000808 */
.L_x_24:
[----:B------:R-:W-:Y:S05]  /*0c40*/  BSYNC.RELIABLE B1 ;  /* 0x0000000000017941 */ /* 0x000fea0003800100 */
.L_x_23:
[----:B------:R2:W-:Y:S02]  /*0c50*/  @!P3 STS [UR8+0x20], R12 ;  /* 0x0000200cff00b988 */ /* 0x0005e40008000808 */
.L_x_25:
[----:B------:R-:W-:Y:S05]  /*0c60*/  BSYNC.RECONVERGENT B2 ;  /* 0x0000000000027941 */ /* 0x000fea0003800200 */
.L_x_22:
[----:B------:R-:W-:Y:S05]  /*0c70*/  WARPSYNC.ALL ;  /* 0x0000000000007948 */ /* 0x000fea0003800000 */
[----:B------:R-:W-:Y:S01]  /*0c80*/  NOP ;  /* 0x0000000000007918 */ /* 0x000fe20000000000 */
[----:B------:R-:W2:Y:S01]  /*0c90*/  LDC R5, c[0x0][0x39c] ;  /* 0x0000e700ff057b82 */ /* 0x000ea20000000800 */
[----:B------:R-:W-:Y:S01]  /*0ca0*/  BSSY.RECONVERGENT B2, `(.L_x_26) ;  /* 0x0000010000027945 */ /* 0x000fe20003800200 */
[----:B--2---:R-:W-:-:S05]  /*0cb0*/  VIADD R5, R5, 0xffffffff ;  /* 0xffffffff05057836 */ /* 0x004fca0000000000 */
[----:B------:R2:W-:Y:S01]  /*0cc0*/  @!P3 STS [UR8+0x24], R5 ;  /* 0x00002405ff00b988 */ /* 0x0005e20008000808 */
[----:B------:R-:W-:Y:S05]  /*0cd0*/  @P3 BRA `(.L_x_27) ;  /* 0x0000000000303947 */ /* 0x000fea0003800000 */
[----:B------:R-:W2:Y:S01]  /*0ce0*/  LDS R3, [UR8+0x34] ;  /* 0x00003408ff037984 */ /* 0x000ea20008000800 */
[----:B----4-:R-:W4:Y:S03]  /*0cf0*/  LDC.64 R6, c[0x0][0x3b0] ;  /* 0x0000ec00ff067b82 */ /* 0x010f260000000a00 */
[----:B---3-5:R-:W3:Y:S01]  /*0d00*/  LDS R2, [UR8+0x1c] ;  /* 0x00001c08ff027984 */ /* 0x028ee20008000800 */
        /* <DEDUP_REMOVED lines=9> */
.L_x_27:
[----:B------:R-:W-:Y:S05]  /*0da0*/  BSYNC.RECONVERGENT B2 ;  /* 0x0000000000027941 */ /* 0x000fea0003800200 */
.L_x_26:
[----:B------:R-:W-:Y:S04]  /*0db0*/  BSSY.RECONVERGENT B3, `(.L_x_28) ;  /* 0x000001a000037945 */ /* 0x000fe80003800200 */
[----:B------:R-:W-:Y:S04]  /*0dc0*/  BSSY.RELIABLE B2, `(.L_x_29) ;  /* 0x0000015000027945 */ /* 0x000fe80003800100 */
[----:B------:R-:W-:Y:S05]  /*0dd0*/  @P3 BRA `(.L_x_30) ;  /* 0x0000000000203947 */ /* 0x000fea0003800000 */
[----:B---345:R-:W3:Y:S02]  /*0de0*/  LDS R2, [UR8+0x34] ;  /* 0x00003408ff027984 */ /* 0x038ee40008000800 */
[----:B---3--:R-:W-:-:S05]  /*0df0*/  LOP3.LUT R2, R2, 0x38, RZ, 0xb8, !PT ;  /* 0x0000003802027812 */ /* 0x008fca00078eb8ff */
[----:B------:R3:W-:Y:S01]  /*0e00*/  STS [UR8+0x34], R2 ;  /* 0x00003402ff007988 */ /* 0x0007e20008000808 */
[----:B------:R-:W-:Y:S05]  /*0e10*/  @P3 BRA `(.L_x_31) ;  /* 0x0000000000203947 */ /* 0x000fea0003800000 */
[----:B---3--:R-:W3:Y:S01]  /*0e20*/  LDS R2, [UR8+0x8] ;  /* 0x00000808ff027984 */ /* 0x008ee20008000800 */
[----:B------:R-:W-:-:S05]  /*0e30*/  IMAD.MOV.U32 R3, RZ, RZ, 0x780 ;  /* 0x00000780ff037424 */ /* 0x000fca00078e00ff */
[----:B---3--:R-:W-:-:S05]  /*0e40*/  LOP3.LUT R2, R2, 0x500, R3, 0xd8, !PT ;  /* 0x0000050002027812 */ /* 0x008fca00078ed803 */
[----:B------:R3:W-:Y:S02]  /*0e50*/  STS [UR8+0x8], R2 ;  /* 0x00000802ff007988 */ /* 0x0007e40008000808 */
.L_x_30:
[----:B------:R-:W-:Y:S05]  /*0e60*/  @P3 BRA `(.L_x_32) ;  /* 0x0000000000283947 */ /* 0x000fea0003800000 */
[----:B---345:R-:W3:Y:S02]  /*0e70*/  LDS R2, [UR8+0x8] ;  /* 0x00000808ff027984 */ /* 0x038ee40008000800 */
[----:B---3--:R-:W-:-:S05]  /*0e80*/  LOP3.LUT R2, R2, 0x1800, RZ, 0xb8, !PT ;  /* 0x0000180002027812 */ /* 0x008fca00078eb8ff */
[----:B------:R4:W-:Y:S02]  /*0e90*/  STS [UR8+0x8], R2 ;  /* 0x00000802ff007988 */ /* 0x0009e40008000808 */
.L_x_31:
[----:B------:R-:W-:Y:S05]  /*0ea0*/  @P3 BREAK.RELIABLE B2 ;  /* 0x0000000000023942 */ /* 0x000fea0003800100 */
[----:B------:R-:W-:Y:S05]  /*0eb0*/  @P3 BRA `(.L_x_33) ;  /* 0x0000000000243947 */ /* 0x000fea0003800000 */
[----:B---34-:R-:W3:Y:S01]  /*0ec0*/  LDS R2, [UR8+0x8] ;  /* 0x00000808ff027984 */ /* 0x018ee20008000800 */
[----:B------:R-:W-:-:S05]  /*0ed0*/  IMAD.MOV.U32 R3, RZ, RZ, 0x6000 ;  /* 0x00006000ff037424 */ /* 0x000fca00078e00ff */
[----:B---3--:R-:W-:-:S04]  /*0ee0*/  LOP3.LUT R2, R2, 0x4000, R3, 0xd8, !PT ;  /* 0x0000400002027812 */ /* 0x008fc800078ed803 */
[----:B------:R-:W-:-:S05]  /*0ef0*/  LOP3.LUT R2, R2, 0x400000, RZ, 0xb8, !PT ;  /* 0x0040000002027812 */ /* 0x000fca00078eb8ff */
[----:B------:R3:W-:Y:S02]  /*0f00*/  STS [UR8+0x8], R2 ;  /* 0x00000802ff007988 */ /* 0x0007e40008000808 */
.L_x_32:
[----:B------:R-:W-:Y:S05]  /*0f10*/  BSYNC.RELIABLE B2 ;  /* 0x0000000000027941 */ /* 0x000fea0003800100 */
.L_x_29:
[----:B---345:R-:W3:Y:S02]  /*0f20*/  @!P3 LDS R2, [UR8+0x8] ;  /* 0x00000808ff02b984 */ /* 0x038ee40008000800 */
[----:B---3--:R-:W-:-:S05]  /*0f30*/  @!P3 LOP3.LUT R2, R2, 0x8000, RZ, 0xb8, !PT ;  /* 0x000080000202b812 */ /* 0x008fca00078eb8ff */
[----:B------:R5:W-:Y:S02]  /*0f40*/  @!P3 STS [UR8+0x8], R2 ;  /* 0x00000802ff00b988 */ /* 0x000be40008000808 */
.L_x_33:
[----:B------:R-:W-:Y:S05]  /*0f50*/  BSYNC.RECONVERGENT B3 ;  /* 0x0000000000037941 */ /* 0x000fea0003800200 */
.L_x_28:
[----:B------:R-:W-:Y:S05]  /*0f60*/  WARPSYNC.ALL ;  /* 0x0000000000007948 */ /* 0x000fea0003800000 */
[----:B------:R-:W-:Y:S01]  /*0f70*/  NOP ;  /* 0x0000000000007918 */ /* 0x000fe20000000000 */
[----:B------:R-:W-:-:S04]  /*0f80*/  UIADD3 UR5, UPT, UPT, UR4, 0x80, URZ ;  /* 0x0000008004057890 */ /* 0x000fc8000fffe0ff */
[----:B------:R-:W-:-:S04]  /*0f90*/  UIADD3 UR26, UP0, UPT, UR5, UR20, URZ ;  /* 0x00000014051a7290 */ /* 0x000fc8000ff1e0ff */
[----:B------:R-:W-:Y:S01]  /*0fa0*/  ULEA.HI.X.SX32 UR27, UR5, UR21, 0x1, UP0 ;  /* 0x00000015051b7291 */ /* 0x000fe200080f0eff */
[----:B------:R-:W-:Y:S11]  /*0fb0*/  @P0 BRA `(.L_x_34) ;  /* 0x0000000000300947 */ /* 0x000ff60003800000 */
[----:B---345:R-:W3:Y:S01]  /*0fc0*/  S2R R2, SR_LANEID ;  /* 0x0000000000027919 */ /* 0x038ee20000000000 */
[----:B------:R-:W-:Y:S05]  /*0fd0*/  WARPSYNC.ALL ;  /* 0x0000000000007948 */ /* 0x000fea0003800000 */
[----:B------:R-:W-:Y:S01]  /*0fe0*/  NOP ;  /* 0x0000000000007918 */ /* 0x000fe20000000000 */
[----:B---3--:R-:W-:-:S05]  /*0ff0*/  IMAD.SHL.U32 R6, R2, 0x4, RZ ;  /* 0x0000000402067824 */ /* 0x008fca00078e00ff */
[----:B------:R-:W3:Y:S01]  /*1000*/  LDS R7, [R6+UR8] ;  /* 0x0000000806077984 */ /* 0x000ee20008000800 */
[----:B------:R-:W-:-:S05]  /*1010*/  IADD3 R2, P1, PT, R6, UR26, RZ ;  /* 0x0000001a06027c10 */ /* 0x000fca000ff3e0ff */
[----:B------:R-:W-:-:S05]  /*1020*/  IMAD.X R3, RZ, RZ, UR27, P1 ;  /* 0x0000001bff037e24 */ /* 0x000fca00088e06ff */
[----:B---3--:R3:W4:Y:S01]  /*1030*/  ATOMG.E.EXCH.STRONG.GPU PT, RZ, [R2], R7 ;  /* 0x0000000702ff73a8 */ /* 0x00872200041ee100 */
[----:B------:R-:W-:-:S04]  /*1040*/  DEPBAR {5,4,3,2,1,0} ;  /* 0x0000003f0000791a */ /* 0x000fc80000000000 */
[----:B------:R-:W5:Y:S02]  /*1050*/  CCTL.E.C.LDCU.IV.DEEP [UR26] ;  /* 0x000000001a007540 */ /* 0x000f640009c08000 */
[----:B-----5:R3:W-:Y:S01]  /*1060*/  UTMACCTL.IV [UR26] ;  /* 0x000000001a0079b9 */ /* 0x0207e20008000000 */
[----:B------:R-:W-:Y:S01]  /*1070*/  NOP ;  /* 0x0000000000007918 */ /* 0x000fe20000000000 */
.L_x_34:
[----:B------:R-:W-:Y:S05]  /*1080*/  @P0 BRA `(.L_x_35) ;  /* 0x00000000000c0947 */ /* 0x000fea0003800000 */
[----:B------:R0:W-:Y:S01]  /*1090*/  UTMACMDFLUSH ;  /* 0x00000000000079b7 */ /* 0x0001e20000000000 */
[----:B------:R-:W-:Y:S05]  /*10a0*/  @P0 BRA `(.L_x_35) ;  /* 0x0000000000040947 */ /* 0x000fea0003800000 */
[----:B------:R-:W-:-:S04]  /*10b0*/  DEPBAR.LE SB0, 0x0 ;  /* 0x000080000000791a */ /* 0x000fc80000000000 */
.L_x_35:
[----:B------:R-:W-:Y:S05]  /*10c0*/  WARPSYNC.ALL ;  /* 0x0000000000007948 */ /* 0x000fea0003800000 */
[----:B------:R-:W-:Y:S01]  /*10d0*/  NOP ;  /* 0x0000000000007918 */ /* 0x000fe20000000000 */
[----:B----4-:R-:W-:Y:S06]  /*10e0*/  BAR.SYNC.DEFER_BLOCKING 0x0 ;  /* 0x0000000000007b1d */ /* 0x010fec0000010000 */
[----:B------:R-:W-:Y:S02]  /*10f0*/  BSSY.RECONVERGENT B3, `(.L_x_36) ;  /* 0x000000b000037945 */ /* 0x000fe40003800200 */
[----:B------:R-:W-:Y:S06]  /*1100*/  BAR.SYNC.DEFER_BLOCKING 0x0 ;  /* 0x0000000000007b1d */ /* 0x000fec0000010000 */
[----:B------:R4:W-:Y:S01]  /*1110*/  @!P0 STS [R11], RZ ;  /* 0x000000ff0b008388 */ /* 0x0009e20000000800 */
[----:B------:R-:W-:Y:S01]  /*1120*/  NOP ;  /* 0x0000000000007918 */ /* 0x000fe20000000000 */
[----:B------:R-:W-:Y:S05]  /*1130*/  @P3 BRA `(.L_x_37) ;  /* 0x0000000000183947 */ /* 0x000fea0003800000 */
[----:B---3-5:R-:W3:Y:S01]  /*1140*/  LDS R2, [UR8+0x8] ;  /* 0x00000808ff027984 */ /* 0x028ee20008000800 */
[----:B------:R-:W5:Y:S01]  /*1150*/  LDC.64 R6, c[0x0][0x390] ;  /* 0x0000e400ff067b82 */ /* 0x000f620000000a00 */
[----:B------:R-:W-:Y:S02]  /*1160*/  IMAD.MOV.U32 R3, RZ, RZ, 0x70 ;  /* 0x00000070ff037424 */ /* 0x000fe400078e00ff */
[----:B-----5:R5:W-:Y:S03]  /*1170*/  STS.64 [UR8], R6 ;  /* 0x00000006ff007988 */ /* 0x020be60008000a08 */
[----:B---3--:R-:W-:-:S05]  /*1180*/  LOP3.LUT R2, R2, 0x10, R3, 0xd8, !PT ;  /* 0x0000001002027812 */ /* 0x008fca00078ed803 */
[----:B------:R5:W-:Y:S02]  /*1190*/  STS [UR8+0x8], R2 ;  /* 0x00000802ff007988 */ /* 0x000be40008000808 */
.L_x_37:
[----:B---3--:R-:W-:Y:S05]  /*11a0*/  BSYNC.RECONVERGENT B3 ;  /* 0x0000000000037941 */ /* 0x008fea0003800200 */
.L_x_36:
[----:B------:R-:W-:Y:S04]  /*11b0*/  BSSY.RECONVERGENT B4, `(.L_x_38) ;  /* 0x0000011000047945 */ /* 0x000fe80003800200 */
[----:B------:R-:W-:Y:S04]  /*11c0*/  BSSY.RELIABLE B3, `(.L_x_39) ;  /* 0x000000e000037945 */ /* 0x000fe80003800100 */
[----:B------:R-:W-:Y:S05]  /*11d0*/  @P3 BRA `(.L_x_40) ;  /* 0x0000000000243947 */ /* 0x000fea0003800000 */
[----:B-----5:R-:W3:Y:S01]  /*11e0*/  LDS R2, [UR8+0x34] ;  /* 0x00003408ff027984 */ /* 0x020ee20008000800 */
[----:B------:R-:W-:-:S05]  /*11f0*/  IMAD.MOV.U32 R3, RZ, RZ, 0x3f000000 ;  /* 0x3f000000ff037424 */ /* 0x000fca00078e00ff */
[----:B---3--:R-:W-:-:S05]  /*1200*/  LOP3.LUT R2, R2, 0xff000000, R3, 0xb8, !PT ;  /* 0xff00000002027812 */ /* 0x008fca00078eb803 */
[----:B------:R3:W-:Y:S01]  /*1210*/  STS [UR8+0x34], R2 ;  /* 0x00003402ff007988 */ /* 0x0007e20008000808 */
[----:B------:R-:W-:Y:S05]  /*1220*/  @P3 BRA `(.L_x_41) ;  /* 0x00000000001c3947 */ /* 0x000fea0003800000 */
[----:B---3--:R-:W3:Y:S01]  /*1230*/  LDS R2, [UR8+0x38] ;  /* 0x00003808ff027984 */ /* 0x008ee20008000800 */
[----:B------:R-:W-:-:S05]  /*1240*/  IMAD.MOV.U32 R3, RZ, RZ, 0x3f ;  /* 0x0000003fff037424 */ /* 0x000fca00078e00ff */
[----:B---3--:R-:W-:-:S05]  /*1250*/  LOP3.LUT R2, R2, 0xff, R3, 0xb8, !PT ;  /* 0x000000ff02027812 */ /* 0x008fca00078eb803 */
[----:B------:R3:W-:Y:S02]  /*1260*/  STS [UR8+0x38], R2 ;  /* 0x00003802ff007988 */ /* 0x0007e40008000808 */
.L_x_40:
[----:B------:R-:W-:Y:S05]  /*1270*/  @P3 BREAK.RELIABLE B3 ;  /* 0x0000000000033942 */ /* 0x000fea0003800100 */
[----:B------:R-:W-:Y:S05]  /*1280*/  @P3 BRA `(.L_x_42) ;  /* 0x00000000000c3947 */ /* 0x000fea0003800000 */
[----:B------:R2:W-:Y:S02]  /*1290*/  STS [UR8+0x20], R5 ;  /* 0x00002005ff007988 */ /* 0x0005e40008000808 */
.L_x_41:
[----:B------:R-:W-:Y:S05]  /*12a0*/  BSYNC.RELIABLE B3 ;  /* 0x0000000000037941 */ /* 0x000fea0003800100 */
.L_x_39:
[----:B------:R2:W-:Y:S02]  /*12b0*/  @!P3 STS [UR8+0x24], R4 ;  /* 0x00002404ff00b988 */ /* 0x0005e40008000808 */
.L_x_42:
[----:B------:R-:W-:Y:S05]  /*12c0*/  BSYNC.RECONVERGENT B4 ;  /* 0x0000000000047941 */ /* 0x000fea0003800200 */
.L_x_38:
[----:B------:R-:W-:Y:S05]  /*12d0*/  WARPSYNC.ALL ;  /* 0x0000000000007948 */ /* 0x000fea0003800000 */
[----:B------:R-:W-:Y:S01]  /*12e0*/  NOP ;  /* 0x0000000000007918 */ /* 0x000fe20000000000 */
[----:B------:R-:W-:Y:S04]  /*12f0*/  BSSY.RECONVERGENT B4, `(.L_x_43) ;  /* 0x000000e000047945 */ /* 0x000fe80003800200 */
[----:B------:R-:W-:Y:S05]  /*1300*/  @P3 BRA `(.L_x_44) ;  /* 0x0000000000303947 */ /* 0x000fea0003800000 */
[----:B------:R-:W2:Y:S02]  /*1310*/  LDS R3, [UR8+0x34] ;  /* 0x00003408ff037984 */ /* 0x000ea40008000800 */
[----:B--2---:R-:W2:Y:S02]  /*1320*/  LDC.64 R4, c[0x0][0x3b8] ;  /* 0x0000ee00ff047b82 */ /* 0x004ea40000000a00 */
[----:B---3-5:R-:W3:Y:S01]  /*1330*/  LDS R2, [UR8+0x1c] ;  /* 0x00001c08ff027984 */ /* 0x028ee20008000800 */
[C---:B--2---:R-:W-:Y:S01]  /*1340*/  SHF.L.U64.HI R5, R4.reuse, 0x1, R5 ;  /* 0x0000000104057819 */ /* 0x044fe20000010205 */
[----:B------:R-:W-:-:S03]  /*1350*/  IMAD.SHL.U32 R4, R4, 0x2, RZ ;  /* 0x0000000204047824 */ /* 0x000fc600078e00ff */
[--C-:B------:R-:W-:Y:S02]  /*1360*/  SHF.R.U32.HI R7, RZ, 0x4, R5.reuse ;  /* 0x00000004ff077819 */ /* 0x100fe40000011605 */
[----:B------:R-:W-:-:S05]  /*1370*/  SHF.R.U64 R4, R4, 0x4, R5 ;  /* 0x0000000404047819 */ /* 0x000fca0000001205 */
[----:B------:R2:W-:Y:S01]  /*1380*/  STS [UR8+0xc], R4 ;  /* 0x00000c04ff007988 */ /* 0x0005e20008000808 */
[----:B------:R-:W-:Y:S02]  /*1390*/  LOP3.LUT R3, R3, 0x7, RZ, 0xb8, !PT ;  /* 0x0000000703037812 */ /* 0x000fe400078eb8ff */
[----:B---3--:R-:W-:-:S03]  /*13a0*/  LOP3.LUT R2, R2, 0xf, R7, 0xb8, !PT ;  /* 0x0000000f02027812 */ /* 0x008fc600078eb807 */
[----:B------:R2:W-:Y:S04]  /*13b0*/  STS [UR8+0x34], R3 ;  /* 0x00003403ff007988 */ /* 0x0005e80008000808 */
[----:B------:R2:W-:Y:S02]  /*13c0*/  STS [UR8+0x1c], R2 ;  /* 0x00001c02ff007988 */ /* 0x0005e40008000808 */
.L_x_44:
[----:B------:R-:W-:Y:S05]  /*13d0*/  BSYNC.RECONVERGENT B4 ;  /* 0x0000000000047941 */ /* 0x000fea0003800200 */
.L_x_43:
[----:B------:R-:W-:Y:S04]  /*13e0*/  BSSY.RECONVERGENT B5, `(.L_x_45) ;  /* 0x000001a000057945 */ /* 0x000fe80003800200 */
[----:B------:R-:W-:Y:S04]  /*13f0*/  BSSY.RELIABLE B4, `(.L_x_46) ;  /* 0x0000015000047945 */ /* 0x000fe80003800100 */
[----:B------:R-:W-:Y:S05]  /*1400*/  @P3 BRA `(.L_x_47) ;  /* 0x0000000000203947 */ /* 0x000fea0003800000 */
[----:B--23-5:R-:W2:Y:S02]  /*1410*/  LDS R2, [UR8+0x34] ;  /* 0x00003408ff027984 */ /* 0x02cea40008000800 */
[----:B--2---:R-:W-:-:S05]  /*1420*/  LOP3.LUT R2, R2, 0x38, RZ, 0xb8, !PT ;  /* 0x0000003802027812 */ /* 0x004fca00078eb8ff */
[----:B------:R2:W-:Y:S01]  /*1430*/  STS [UR8+0x34], R2 ;  /* 0x00003402ff007988 */ /* 0x0005e20008000808 */
[----:B------:R-:W-:Y:S05]  /*1440*/  @P3 BRA `(.L_x_48) ;  /* 0x0000000000203947 */ /* 0x000fea0003800000 */
[----:B--2---:R-:W2:Y:S01]  /*1450*/  LDS R2, [UR8+0x8] ;  /* 0x00000808ff027984 */ /* 0x004ea20008000800 */
[----:B------:R-:W-:-:S05]  /*1460*/  IMAD.MOV.U32 R3, RZ, RZ, 0x780 ;  /* 0x00000780ff037424 */ /* 0x000fca00078e00ff */
[----:B--2---:R-:W-:-:S05]  /*1470*/  LOP3.LUT R2, R2, 0x500, R3, 0xd8, !PT ;  /* 0x0000050002027812 */ /* 0x004fca00078ed803 */
[----:B------:R2:W-:Y:S02]  /*1480*/  STS [UR8+0x8], R2 ;  /* 0x00000802ff007988 */ /* 0x0005e40008000808 */
.L_x_47:
[----:B------:R-:W-:Y:S05]  /*1490*/  @P3 BRA `(.L_x_49) ;  /* 0x0000000000283947 */ /* 0x000fea0003800000 */
[----:B--23-5:R-:W2:Y:S02]  /*14a0*/  LDS R2, [UR8+0x8] ;  /* 0x00000808ff027984 */ /* 0x02cea40008000800 */
[----:B--2---:R-:W-:-:S05]  /*14b0*/  LOP3.LUT R2, R2, 0x1800, RZ, 0xb8, !PT ;  /* 0x0000180002027812 */ /* 0x004fca00078eb8ff */
[----:B------:R3:W-:Y:S02]  /*14c0*/  STS [UR8+0x8], R2 ;  /* 0x00000802ff007988 */ /* 0x0007e40008000808 */
.L_x_48:
[----:B------:R-:W-:Y:S05]  /*14d0*/  @P3 BREAK.RELIABLE B4 ;  /* 0x0000000000043942 */ /* 0x000fea0003800100 */
[----:B------:R-:W-:Y:S05]  /*14e0*/  @P3 BRA `(.L_x_50) ;  /* 0x0000000000243947 */ /* 0x000fea0003800000 */
[----:B--23--:R-:W2:Y:S01]  /*14f0*/  LDS R2, [UR8+0x8] ;  /* 0x00000808ff027984 */ /* 0x00cea20008000800 */
[----:B------:R-:W-:-:S05]  /*1500*/  IMAD.MOV.U32 R3, RZ, RZ, 0x6000 ;  /* 0x00006000ff037424 */ /* 0x000fca00078e00ff */
[----:B--2---:R-:W-:-:S04]  /*1510*/  LOP3.LUT R2, R2, 0x6000, R3, 0xd8, !PT ;  /* 0x0000600002027812 */ /* 0x004fc800078ed803 */
[----:B------:R-:W-:-:S05]  /*1520*/  LOP3.LUT R2, R2, 0x400000, RZ, 0xb8, !PT ;  /* 0x0040000002027812 */ /* 0x000fca00078eb8ff */
[----:B------:R2:W-:Y:S02]  /*1530*/  STS [UR8+0x8], R2 ;  /* 0x00000802ff007988 */ /* 0x0005e40008000808 */
.L_x_49:
[----:B------:R-:W-:Y:S05]  /*1540*/  BSYNC.RELIABLE B4 ;  /* 0x0000000000047941 */ /* 0x000fea0003800100 */
.L_x_46:
[----:B--23-5:R-:W2:Y:S02]  /*1550*/  @!P3 LDS R2, [UR8+0x8] ;  /* 0x00000808ff02b984 */ /* 0x02cea40008000800 */
[----:B--2---:R-:W-:-:S05]  /*1560*/  @!P3 LOP3.LUT R2, R2, 0x8000, RZ, 0xb8, !PT ;  /* 0x000080000202b812 */ /* 0x004fca00078eb8ff */
[----:B------:R5:W-:Y:S02]  /*1570*/  @!P3 STS [UR8+0x8], R2 ;  /* 0x00000802ff00b988 */ /* 0x000be40008000808 */
.L_x_50:
[----:B------:R-:W-:Y:S05]  /*1580*/  BSYNC.RECONVERGENT B5 ;  /* 0x0000000000057941 */ /* 0x000fea0003800200 */
.L_x_45:
[----:B------:R-:W-:Y:S05]  /*1590*/  WARPSYNC.ALL ;  /* 0x0000000000007948 */ /* 0x000fea0003800000 */
[----:B------:R-:W-:Y:S01]  /*15a0*/  NOP ;  /* 0x0000000000007918 */ /* 0x000fe20000000000 */
[----:B------:R-:W-:-:S04]  /*15b0*/  UIADD3 UR4, UPT, UPT, UR4, 0x100, URZ ;  /* 0x0000010004047890 */ /* 0x000fc8000fffe0ff */
[----:B------:R-:W-:-:S04]  /*15c0*/  UIADD3 UR20, UP0, UPT, UR4, UR20, URZ ;  /* 0x0000001404147290 */ /* 0x000fc8000ff1e0ff */
[----:B------:R-:W-:Y:S01]  /*15d0*/  ULEA.HI.X.SX32 UR21, UR4, UR21, 0x1, UP0 ;  /* 0x0000001504157291 */ /* 0x000fe200080f0eff */
[----:B------:R-:W-:Y:S11]  /*15e0*/  @P0 BRA `(.L_x_51) ;  /* 0x0000000000300947 */ /* 0x000ff60003800000 */
[----:B--23-5:R-:W2:Y:S01]  /*15f0*/  S2R R2, SR_LANEID ;  /* 0x0000000000027919 */ /* 0x02cea20000000000 */
[----:B------:R-:W-:Y:S05]  /*1600*/  WARPSYNC.ALL ;  /* 0x0000000000007948 */ /* 0x000fea0003800000 */
[----:B------:R-:W-:Y:S01]  /*1610*/  NOP ;  /* 0x0000000000007918 */ /* 0x000fe20000000000 */
[----:B--2---:R-:W-:-:S05]  /*1620*/  IMAD.SHL.U32 R4, R2, 0x4, RZ ;  /* 0x0000000402047824 */ /* 0x004fca00078e00ff */
[----:B------:R-:W2:Y:S01]  /*1630*/  LDS R5, [R4+UR8] ;  /* 0x0000000804057984 */ /* 0x000ea20008000800 */
[----:B------:R-:W-:-:S05]  /*1640*/  IADD3 R2, P1, PT, R4, UR20, RZ ;  /* 0x0000001404027c10 */ /* 0x000fca000ff3e0ff */
[----:B------:R-:W-:-:S05]  /*1650*/  IMAD.X R3, RZ, RZ, UR21, P1 ;  /* 0x00000015ff037e24 */ /* 0x000fca00088e06ff */
[----:B--2---:R2:W3:Y:S01]  /*1660*/  ATOMG.E.EXCH.STRONG.GPU PT, RZ, [R2], R5 ;  /* 0x0000000502ff73a8 */ /* 0x0044e200041ee100 */
[----:B------:R-:W-:-:S04]  /*1670*/  DEPBAR {5,4,3,2,1,0} ;  /* 0x0000003f0000791a */ /* 0x000fc80000000000 */
[----:B------:R-:W5:Y:S02]  /*1680*/  CCTL.E.C.LDCU.IV.DEEP [UR20] ;  /* 0x0000000014007540 */ /* 0x000f640009c08000 */
[----:B-----5:R2:W-:Y:S01]  /*1690*/  UTMACCTL.IV [UR20] ;  /* 0x00000000140079b9 */ /* 0x0205e20008000000 */
[----:B------:R-:W-:Y:S01]  /*16a0*/  NOP ;  /* 0x0000000000007918 */ /* 0x000fe20000000000 */
.L_x_51:
[----:B------:R-:W-:Y:S05]  /*16b0*/  @P0 BRA `(.L_x_52) ;  /* 0x00000000000c0947 */ /* 0x000fea0003800000 */
[----:B------:R0:W-:Y:S01]  /*16c0*/  UTMACMDFLUSH ;  /* 0x00000000000079b7 */ /* 0x0001e20000000000 */
[----:B------:R-:W-:Y:S05]  /*16d0*/  @P0 BRA `(.L_x_52) ;  /* 0x0000000000040947 */ /* 0x000fea0003800000 */
[----:B------:R-:W-:-:S04]  /*16e0*/  DEPBAR.LE SB0, 0x0 ;  /* 0x000080000000791a */ /* 0x000fc80000000000 */
.L_x_52:
[----:B------:R-:W-:Y:S05]  /*16f0*/  WARPSYNC.ALL ;  /* 0x0000000000007948 */ /* 0x000fea0003800000 */
[----:B------:R-:W-:Y:S01]  /*1700*/  NOP ;  /* 0x0000000000007918 */ /* 0x000fe20000000000 */
[----:B---3--:R-:W-:Y:S01]  /*1710*/  BAR.SYNC.DEFER_BLOCKING 0x0 ;  /* 0x0000000000007b1d */ /* 0x008fe20000010000 */
[----:B--2--5:R-:W-:Y:S01]  /*1720*/  SHF.R.U32.HI R2, RZ, 0x5, R0 ;  /* 0x00000005ff027819 */ /* 0x024fe20000011600 */
[----:B------:R-:W-:-:S03]  /*1730*/  USHF.L.U32 UR15, UR15, 0x8, URZ ;  /* 0x000000080f0f7899 */ /* 0x000fc600080006ff */
[----:B------:R-:W-:Y:S01]  /*1740*/  R2UR UR22, R2 ;  /* 0x00000000021672ca */ /* 0x000fe200000e0000 */
[----:B------:R-:W-:Y:S01]  /*1750*/  VOTEU.ALL UP0, P3 ;  /* 0x0000000000ff7886 */ /* 0x000fe20001800000 */
[----:B------:R-:W-:Y:S01]  /*1760*/  UMOV UR4, 0x1 ;  /* 0x0000000100047882 */ /* 0x000fe20000000000 */
[----:B------:R-:W-:Y:S01]  /*1770*/  VOTEU.ALL UP1, P3 ;  /* 0x0000000000ff7886 */ /* 0x000fe20001820000 */
[----:B------:R-:W-:Y:S02]  /*1780*/  BSSY.RECONVERGENT B5, `(.L_x_53) ;  /* 0x0000018000057945 */ /* 0x000fe40003800200 */
[----:B------:R-:W-:-:S04]  /*1790*/  @!UP0 UIADD3 UR10, UPT, UPT, -UR4, 0x100000, URZ ;  /* 0x00100000040a8890 */ /* 0x000fc8000fffe1ff */
[----:B------:R-:W-:Y:S02]  /*17a0*/  @!UP0 USHF.L.U32 UR11, UR10, 0xb, URZ ;  /* 0x0000000b0a0b8899 */ /* 0x000fe400080006ff */
[----:B------:R-:W-:Y:S02]  /*17b0*/  @!UP0 USHF.L.U32 UR10, UR10, 0x1, URZ ;  /* 0x000000010a0a8899 */ /* 0x000fe400080006ff */
[----:B------:R-:W-:-:S04]  /*17c0*/  @!UP0 UIADD3 UR4, UPT, UPT, -UR4, 0x100000, URZ ;  /* 0x0010000004048890 */ /* 0x000fc8000fffe1ff */
[----:B------:R-:W-:Y:S02]  /*17d0*/  @!UP0 USHF.L.U32 UR5, UR4, 0xb, URZ ;  /* 0x0000000b04058899 */ /* 0x000fe400080006ff */
[----:B------:R-:W-:Y:S01]  /*17e0*/  @!UP0 USHF.L.U32 UR4, UR4, 0x1, URZ ;  /* 0x0000000104048899 */ /* 0x000fe200080006ff */
[----:B------:R-:W-:Y:S01]  /*17f0*/  VOTEU.ALL UP0, P3 ;  /* 0x0000000000ff7886 */ /* 0x000fe20001800000 */
[----:B------:R-:W2:Y:S04]  /*1800*/  FENCE.VIEW.ASYNC.S ;  /* 0x00000000000073c6 */ /* 0x000ea80000000000 */
[----:B--2---:R2:W3:Y:S06]  /*1810*/  @!UP0 SYNCS.EXCH.64 URZ, [UR8+0xf000], UR10 ;  /* 0x00f0000a08ff85b2 */ /* 0x0044ec0008000100 */
[----:B------:R2:W3:Y:S02]  /*1820*/  @!UP1 SYNCS.EXCH.64 URZ, [UR8+0xf020], UR4 ;  /* 0x00f0200408ff95b2 */ /* 0x0004e40008000100 */
[----:B---3--:R-:W-:Y:S06]  /*1830*/  BAR.SYNC.DEFER_BLOCKING 0x0 ;  /* 0x0000000000007b1d */ /* 0x008fec0000010000 */
[----:B------:R-:W-:Y:S05]  /*1840*/  @P3 BRA `(.L_x_54) ;  /* 0x00000000002c3947 */ /* 0x000fea0003800000 */
[----:B--2---:R-:W-:Y:S02]  /*1850*/  UMOV UR4, 0x1 ;  /* 0x0000000100047882 */ /* 0x004fe40000000000 */
[----:B------:R-:W-:-:S04]  /*1860*/  UIADD3 UR10, UPT, UPT, -UR4, 0x100000, URZ ;  /* 0x00100000040a7890 */ /* 0x000fc8000fffe1ff */
[----:B------:R-:W-:Y:S02]  /*1870*/  USHF.L.U32 UR11, UR10, 0xb, URZ ;  /* 0x0000000b0a0b7899 */ /* 0x000fe400080006ff */
[----:B------:R-:W-:Y:S02]  /*1880*/  USHF.L.U32 UR10, UR10, 0x1, URZ ;  /* 0x000000010a0a7899 */ /* 0x000fe400080006ff */
[----:B------:R-:W-:-:S04]  /*1890*/  UIADD3 UR4, UPT, UPT, -UR4, 0x100000, URZ ;  /* 0x0010000004047890 */ /* 0x000fc8000fffe1ff */
[----:B------:R-:W-:Y:S02]  /*18a0*/  USHF.L.U32 UR5, UR4, 0xb, URZ ;  /* 0x0000000b04057899 */ /* 0x000fe400080006ff */
[----:B------:R-:W-:Y:S01]  /*18b0*/  USHF.L.U32 UR4, UR4, 0x1, URZ ;  /* 0x0000000104047899 */ /* 0x000fe200080006ff */
[----:B------:R-:W2:Y:S03]  /*18c0*/  FENCE.VIEW.ASYNC.S ;  /* 0x00000000000073c6 */ /* 0x000ea60000000000 */
[----:B--2---:R3:W5:Y:S08]  /*18d0*/  SYNCS.EXCH.64 URZ, [UR8+0xf008], UR10 ;  /* 0x00f0080a08ff75b2 */ /* 0x0047700008000100 */
[----:B------:R3:W2:Y:S02]  /*18e0*/  SYNCS.EXCH.64 URZ, [UR8+0xf028], UR4 ;  /* 0x00f0280408ff75b2 */ /* 0x0006a40008000100 */
[----:B---3--:R-:W-:Y:S01]  /*18f0*/  NOP ;  /* 0x0000000000007918 */ /* 0x008fe20000000000 */
.L_x_54:
[----:B--2---:R-:W-:Y:S05]  /*1900*/  BSYNC.RECONVERGENT B5 ;  /* 0x0000000000057941 */ /* 0x004fea0003800200 */
.L_x_53:
[----:B-----5:R-:W-:Y:S01]  /*1910*/  BAR.SYNC.DEFER_BLOCKING 0x0 ;  /* 0x0000000000007b1d */ /* 0x020fe20000010000 */
[----:B------:R-:W-:Y:S01]  /*1920*/  UIADD3 UR12, UPT, UPT, UR8, 0xf020, URZ ;  /* 0x0000f020080c7890 */ /* 0x000fe2000fffe0ff */
[----:B------:R-:W-:Y:S01]  /*1930*/  ISETP.GE.AND P0, PT, R13, 0x1, PT ;  /* 0x000000010d00780c */ /* 0x000fe20003f06270 */
[----:B------:R-:W-:-:S03]  /*1940*/  USHF.L.U32 UR19, UR7, 0x6, URZ ;  /* 0x0000000607137899 */ /* 0x000fc600080006ff */
[----:B------:R-:W-:Y:S04]  /*1950*/  BSSY.RECONVERGENT B5, `(.L_x_55) ;  /* 0x000000d000057945 */ /* 0x000fe80003800200 */
[----:B------:R-:W-:Y:S05]  /*1960*/  @P3 BRA `(.L_x_56) ;  /* 0x00000000002c3947 */ /* 0x000fea0003800000 */
[----:B------:R-:W-:Y:S02]  /*1970*/  UMOV UR4, 0x1 ;  /* 0x0000000100047882 */ /* 0x000fe40000000000 */
[----:B------:R-:W-:-:S04]  /*1980*/  UIADD3 UR10, UPT, UPT, -UR4, 0x100000, URZ ;  /* 0x00100000040a7890 */ /* 0x000fc8000fffe1ff */
[----:B------:R-:W-:Y:S02]  /*1990*/  USHF.L.U32 UR11, UR10, 0xb, URZ ;  /* 0x0000000b0a0b7899 */ /* 0x000fe400080006ff */
[----:B------:R-:W-:Y:S02]  /*19a0*/  USHF.L.U32 UR10, UR10, 0x1, URZ ;  /* 0x000000010a0a7899 */ /* 0x000fe400080006ff */
[----:B------:R-:W-:-:S04]  /*19b0*/  UIADD3 UR4, UPT, UPT, -UR4, 0x100000, URZ ;  /* 0x0010000004047890 */ /* 0x000fc8000fffe1ff */
[----:B------:R-:W-:Y:S02]  /*19c0*/  USHF.L.U32 UR5, UR4, 0xb, URZ ;  /* 0x0000000b04057899 */ /* 0x000fe400080006ff */
[----:B------:R-:W-:Y:S01]  /*19d0*/  USHF.L.U32 UR4, UR4, 0x1, URZ ;  /* 0x0000000104047899 */ /* 0x000fe200080006ff */
[----:B------:R-:W2:Y:S03]  /*19e0*/  FENCE.VIEW.ASYNC.S ;  /* 0x00000000000073c6 */ /* 0x000ea60000000000 */
[----:B--2---:R2:W3:Y:S08]  /*19f0*/  SYNCS.EXCH.64 URZ, [UR8+0xf010], UR10 ;  /* 0x00f0100a08ff75b2 */ /* 0x0044f00008000100 */
[----:B------:R2:W5:Y:S01]  /*1a00*/  SYNCS.EXCH.64 URZ, [UR8+0xf030], UR4 ;  /* 0x00f0300408ff75b2 */ /* 0x0005620008000100 */
[----:B------:R-:W-:Y:S01]  /*1a10*/  NOP ;  /* 0x0000000000007918 */ /* 0x000fe20000000000 */
.L_x_56:
[----:B--2---:R-:W-:Y:S05]  /*1a20*/  BSYNC.RECONVERGENT B5 ;  /* 0x0000000000057941 */ /* 0x004fea0003800200 */
.L_x_55:
[----:B------:R-:W-:Y:S05]  /*1a30*/  @!P0 BRA `(.L_x_57) ;  /* 0x0000000800148947 */ /* 0x000fea0003800000 */
[----:B---3-5:R-:W-:Y:S01]  /*1a40*/  BAR.SYNC.DEFER_BLOCKING 0x0 ;  /* 0x0000000000007b1d */ /* 0x028fe20000010000 */
[----:B------:R-:W-:Y:S01]  /*1a50*/  ELECT P1, URZ, PT ;  /* 0x0000000000ff782f */ /* 0x000fe20003820000 */
[----:B------:R-:W-:Y:S01]  /*1a60*/  @!P3 IMAD.MOV.U32 R2, RZ, RZ, 0x5000 ;  /* 0x00005000ff02b424 */ /* 0x000fe200078e00ff */
[----:B------:R-:W-:Y:S02]  /*1a70*/  UIADD3 UR16, UPT, UPT, UR8, 0xc000, URZ ;  /* 0x0000c00008107890 */ /* 0x000fe4000fffe0ff */
[----:B------:R-:W-:Y:S02]  /*1a80*/  ISETP.LT.U32.AND P1, PT, R10, 0x20, P1 ;  /* 0x000000200a00780c */ /* 0x000fe40000f21070 */
[----:B------:R-:W-:Y:S01]  /*1a90*/  ELECT P0, URZ, PT ;  /* 0x0000000000ff782f */ /* 0x000fe20003800000 */
[----:B------:R-:W-:-:S03]  /*1aa0*/  UMOV UR11, UR15 ;  /* 0x0000000f000b7c82 */ /* 0x000fc60008000000 */
[----:B------:R-:W-:-:S07]  /*1ab0*/  ISETP.LT.U32.AND P0, PT, R10, 0x20, P0 ;  /* 0x000000200a00780c */ /* 0x000fce0000701070 */
[----:B------:R-:W-:Y:S01]  /*1ac0*/  VOTEU.ANY UP0, P1 ;  /* 0x0000000000ff7886 */ /* 0x000fe20000800100 */
[----:B------:R-:W-:-:S04]  /*1ad0*/  VOTEU.ANY UP2, P1 ;  /* 0x0000000000ff7886 */ /* 0x000fc80000840100 */
[----:B------:R-:W-:Y:S02]  /*1ae0*/  @UP0 UIADD3 UR17, UPT, UPT, UR8, 0xf000, URZ ;  /* 0x0000f00008110890 */ /* 0x000fe4000fffe0ff */
[----:B------:R2:W-:Y:S01]  /*1af0*/  @!P3 SYNCS.ARRIVE.TRANS64 RZ, [UR8+0xf000], R2 ;  /* 0x00f00002ffffb9a7 */ /* 0x0005e20008000008 */
[----:B------:R-:W-:Y:S01]  /*1b00*/  @UP0 UMOV UR18, URZ ;  /* 0x000000ff00120c82 */ /* 0x000fe20008000000 */
[----:B------:R-:W-:Y:S01]  /*1b10*/  BAR.SYNC.DEFER_BLOCKING 0x0 ;  /* 0x0000000000007b1d */ /* 0x000fe20000010000 */
[----:B------:R-:W-:-:S05]  /*1b20*/  UISETP.NE.U32.AND UP0, UPT, UR22, URZ, UPT ;  /* 0x000000ff1600728c */ /* 0x000fca000bf05070 */
[----:B------:R-:W-:Y:S01]  /*1b30*/  VOTEU.ANY UP1, P0 ;  /* 0x0000000000ff7886 */ /* 0x000fe20000020100 */
[----:B------:R-:W-:-:S04]  /*1b40*/  VOTEU.ANY UP3, P0 ;  /* 0x0000000000ff7886 */ /* 0x000fc80000060100 */
[----:B------:R-:W-:Y:S01]  /*1b50*/  @UP1 UIADD3 UR9, UPT, UPT, UR8, 0xf000, URZ ;  /* 0x0000f00008091890 */ /* 0x000fe2000fffe0ff */
[----:B------:R-:W-:Y:S01]  /*1b60*/  @UP1 UMOV UR10, URZ ;  /* 0x000000ff000a1c82 */ /* 0x000fe20008000000 */
[----:B------:R2:W-:Y:S01]  /*1b70*/  @UP2 UTMALDG.2D [UR16], [UR24] ;  /* 0x00000010180025b4 */ /* 0x0005e20008008000 */
[----:B------:R3:W-:Y:S06]  /*1b80*/  MEMBAR.ALL.CTA ;  /* 0x0000000000007992 */ /* 0x0007ec0000008000 */
[----:B---3--:R-:W3:Y:S02]  /*1b90*/  FENCE.VIEW.ASYNC.S ;  /* 0x00000000000073c6 */ /* 0x008ee40000000000 */
[----:B---3--:R-:W-:Y:S06]  /*1ba0*/  BAR.SYNC.DEFER_BLOCKING 0x0 ;  /* 0x0000000000007b1d */ /* 0x008fec0000010000 */
[----:B------:R2:W-:Y:S02]  /*1bb0*/  @UP3 UTMALDG.2D [UR8], [UR26] ;  /* 0x000000081a0035b4 */ /* 0x0005e40008008000 */
[----:B------:R-:W-:Y:S06]  /*1bc0*/  BAR.SYNC.DEFER_BLOCKING 0x0 ;  /* 0x0000000000007b1d */ /* 0x000fec0000010000 */
[----:B------:R-:W3:Y:S02]  /*1bd0*/  SYNCS.PHASECHK.TRANS64.TRYWAIT P0, [UR8+0xf000], RZ ;  /* 0x00f000ffff0075a7 */ /* 0x000ee40008001108 */
[----:B--23--:R-:W-:Y:S05]  /*1be0*/  @!P0 BRA `(.L_x_58) ;  /* 0x0000001000608947 */ /* 0x00cfea0003800000 */
.L_x_74:
[----:B------:R-:W-:Y:S05]  /*1bf0*/  BRA.U UP0, `(.L_x_59) ;  /* 0x00000001004c7547 */ /* 0x000fea000b800000 */
[----:B------:R-:W-:Y:S02]  /*1c00*/  USHF.R.U32.HI UR4, URZ, 0x4, UR16 ;  /* 0x00000004ff047899 */ /* 0x000fe40008011610 */
[----:B------:R-:W-:Y:S02]  /*1c10*/  USHF.R.U32.HI UR6, URZ, 0x4, UR8 ;  /* 0x00000004ff067899 */ /* 0x000fe40008011608 */
[----:B------:R-:W-:Y:S02]  /*1c20*/  USGXT.U32 UR4, UR4, 0xe ;  /* 0x0000000e0404789a */ /* 0x000fe40008000000 */
[----:B------:R-:W-:Y:S01]  /*1c30*/  USGXT.U32 UR6, UR6, 0xe ;  /* 0x0000000e0606789a */ /* 0x000fe20008000000 */
[----:B------:R-:W-:Y:S01]  /*1c40*/  UMOV UR10, 0xfffffffe ;  /* 0xfffffffe000a7882 */ /* 0x000fe20000000000 */
[----:B------:R-:W-:Y:S01]  /*1c50*/  UMOV UR11, 0x7fffbfdf ;  /* 0x7fffbfdf000b7882 */ /* 0x000fe20000000000 */
[----:B------:R-:W-:Y:S01]  /*1c60*/  UMOV UR5, URZ ;  /* 0x000000ff00057c82 */ /* 0x000fe20008000000 */
[----:B------:R-:W-:Y:S01]  /*1c70*/  UMOV UR7, URZ ;  /* 0x000000ff00077c82 */ /* 0x000fe20008000000 */
[----:B------:R-:W-:-:S02]  /*1c80*/  UIADD3.64 UR16, UPT, UPT, UR4, -UR10, URZ ;  /* 0x8000000a04107297 */ /* 0x000fc4000fffe0ff */
[----:B------:R-:W-:Y:S01]  /*1c90*/  UIADD3.64 UR10, UPT, UPT, UR6, -UR10, URZ ;  /* 0x8000000a060a7297 */ /* 0x000fe2000fffe0ff */
[----:B------:R-:W-:Y:S01]  /*1ca0*/  UMOV UR28, 0x0 ;  /* 0x00000000001c7882 */ /* 0x000fe20000000000 */
[----:B------:R-:W-:Y:S01]  /*1cb0*/  UMOV UR29, 0x4400490 ;  /* 0x04400490001d7882 */ /* 0x000fe20000000000 */
[----:B------:R-:W-:Y:S01]  /*1cc0*/  UMOV UR5, 0x80004020 ;  /* 0x8000402000057882 */ /* 0x000fe20000000000 */
[----:B------:R-:W-:Y:S01]  /*1cd0*/  UMOV UR7, 0x80004020 ;  /* 0x8000402000077882 */ /* 0x000fe20000000000 */
[----:B------:R-:W-:Y:S01]  /*1ce0*/  UMOV UR30, 0x0 ;  /* 0x00000000001e7882 */ /* 0x000fe20000000000 */
[----:B------:R-:W-:Y:S01]  /*1cf0*/  UMOV UR31, 0x4400490 ;  /* 0x04400490001f7882 */ /* 0x000fe20000000000 */
[----:B------:R2:W-:Y:S02]  /*1d00*/  UTCHMMA gdesc[UR4], gdesc[UR6], tmem[UR23], tmem[UR28], idesc[UR29], !UPT ;  /* 0x00ff1c06040075ea */ /* 0x0005e4000f800017 */
[----:B------:R2:W-:Y:S01]  /*1d10*/  UTCHMMA gdesc[UR16], gdesc[UR10], tmem[UR23], tmem[UR30], idesc[UR31], UPT ;  /* 0x00ff1e0a100075ea */ /* 0x0005e2000b800017 */
[----:B------:R-:W-:-:S02]  /*1d20*/  NOP ;  /* 0x0000000000007918 */ /* 0x000fc40000000000 */
.L_x_59:
[----:B------:R-:W-:Y:S01]  /*1d30*/  ELECT P0, URZ, PT ;  /* 0x0000000000ff782f */ /* 0x000fe20003800000 */
[----:B--2---:R-:W-:Y:S01]  /*1d40*/  UMOV UR4, UR12 ;  /* 0x0000000c00047c82 */ /* 0x004fe20008000000 */
[----:B------:R-:W-:Y:S02]  /*1d50*/  UMOV UR5, URZ ;  /* 0x000000ff00057c82 */ /* 0x000fe40008000000 */
[----:B------:R-:W-:-:S13]  /*1d60*/  ISETP.LT.U32.AND P0, PT, R10, 0x20, P0 ;  /* 0x000000200a00780c */ /* 0x000fda0000701070 */
[----:B------:R-:W-:Y:S01]  /*1d70*/  VOTEU.ANY UP0, P0 ;  /* 0x0000000000ff7886 */ /* 0x000fe20000000100 */
[----:B------:R-:W-:Y:S01]  /*1d80*/  VOTEU.ANY UP1, P0 ;  /* 0x0000000000ff7886 */ /* 0x000fe20000020100 */
[----:B------:R-:W-:-:S03]  /*1d90*/  ISETP.GE.U32.AND P0, PT, R13, 0x21, PT ;  /* 0x000000210d00780c */ /* 0x000fc60003f06070 */
[----:B------:R-:W-:Y:S02]  /*1da0*/  @UP0 UMOV UR4, UR4 ;  /* 0x0000000400040c82 */ /* 0x000fe40008000000 */
[----:B------:R2:W-:Y:S01]  /*1db0*/  @UP1 UTCBAR [UR4], URZ ;  /* 0x000000ff040013e9 */ /* 0x0005e200080000ff */
[----:B------:R-:W-:Y:S06]  /*1dc0*/  BAR.SYNC.DEFER_BLOCKING 0x0 ;  /* 0x0000000000007b1d */ /* 0x000fec0000010000 */
[----:B------:R-:W3:Y:S02]  /*1dd0*/  SYNCS.PHASECHK.TRANS64.TRYWAIT P1, [UR8+0xf020], RZ ;  /* 0x00f020ffff0075a7 */ /* 0x000ee40008021108 */
[----:B--23--:R-:W-:Y:S05]  /*1de0*/  @!P1 BRA `(.L_x_60) ;  /* 0x0000000c00ec9947 */ /* 0x00cfea0003800000 */
.L_x_75:
[----:B------:R-:W-:Y:S01]  /*1df0*/  UMOV UR4, URZ ;  /* 0x000000ff00047c82 */ /* 0x000fe20008000000 */
[----:B------:R-:W-:Y:S05]  /*1e00*/  @!P0 BRA `(.L_x_57) ;  /* 0x0000000400208947 */ /* 0x000fea0003800000 */
[----:B------:R-:W2:Y:S01]  /*1e10*/  LDCU UR29, c[0x0][0x3a0] ;  /* 0x00007400ff1d77ac */ /* 0x000ea20008000800 */
[----:B------:R-:W-:Y:S01]  /*1e20*/  UMOV UR9, 0x1 ;  /* 0x0000000100097882 */ /* 0x000fe20000000000 */
[----:B------:R-:W-:-:S05]  /*1e30*/  UMOV UR18, 0x20 ;  /* 0x0000002000127882 */ /* 0x000fca0000000000 */
.L_x_64:
[----:B------:R-:W-:Y:S01]  /*1e40*/  BAR.SYNC.DEFER_BLOCKING 0x0 ;  /* 0x0000000000007b1d */ /* 0x000fe20000010000 */
[----:B------:R-:W-:Y:S01]  /*1e50*/  ULEA UR28, UR9, UR8, 0x3 ;  /* 0x00000008091c7291 */ /* 0x000fe2000f8e18ff */
[----:B------:R-:W-:Y:S01]  /*1e60*/  @!P3 IMAD.MOV.U32 R2, RZ, RZ, 0x5000 ;  /* 0x00005000ff02b424 */ /* 0x000fe200078e00ff */
[----:B------:R-:W-:Y:S01]  /*1e70*/  ELECT P1, URZ, PT ;  /* 0x0000000000ff782f */ /* 0x000fe20003820000 */
[----:B------:R-:W-:-:S03]  /*1e80*/  ULEA UR16, UR9, UR8, 0xc ;  /* 0x0000000809107291 */ /* 0x000fc6000f8e60ff */
[----:B------:R-:W-:Y:S02]  /*1e90*/  ISETP.LT.U32.AND P1, PT, R10, 0x20, P1 ;  /* 0x000000200a00780c */ /* 0x000fe40000f21070 */
[----:B------:R-:W-:Y:S01]  /*1ea0*/  ELECT P0, URZ, PT ;  /* 0x0000000000ff782f */ /* 0x000fe20003800000 */
[----:B------:R-:W-:-:S03]  /*1eb0*/  UIADD3 UR16, UPT, UPT, UR16, 0xc000, URZ ;  /* 0x0000c00010107890 */ /* 0x000fc6000fffe0ff */
[----:B------:R-:W-:Y:S01]  /*1ec0*/  ISETP.LT.U32.AND P0, PT, R10, 0x20, P0 ;  /* 0x000000200a00780c */ /* 0x000fe20000701070 */
[----:B------:R-:W-:Y:S01]  /*1ed0*/  ULEA UR12, UR9, UR8, 0xe ;  /* 0x00000008090c7291 */ /* 0x000fe2000f8e70ff */
[----:B------:R-:W-:Y:S01]  /*1ee0*/  UMOV UR14, UR18 ;  /* 0x00000012000e7c82 */ /* 0x000fe20008000000 */
[----:B------:R-:W-:-:S04]  /*1ef0*/  USHF.L.U32 UR5, UR4, 0x1f, URZ ;  /* 0x0000001f04057899 */ /* 0x000fc800080006ff */
[----:B------:R-:W-:Y:S01]  /*1f00*/  VOTEU.ANY UP0, P1 ;  /* 0x0000000000ff7886 */ /* 0x000fe20000800100 */
[----:B------:R3:W-:Y:S04]  /*1f10*/  @!P3 SYNCS.ARRIVE.TRANS64 RZ, [UR28+0xf000], R2 ;  /* 0x00f00002ffffb9a7 */ /* 0x0007e8000800001c */
[----:B------:R-:W-:Y:S01]  /*1f20*/  @UP0 UIADD3 UR17, UPT, UPT, UR28, 0xf000, URZ ;  /* 0x0000f0001c110890 */ /* 0x000fe2000fffe0ff */
[----:B------:R-:W-:Y:S01]  /*1f30*/  VOTEU.ANY UP0, P1 ;  /* 0x0000000000ff7886 */ /* 0x000fe20000800100 */
[----:B------:R-:W-:Y:S01]  /*1f40*/  BAR.SYNC.DEFER_BLOCKING 0x0 ;  /* 0x0000000000007b1d */ /* 0x000fe20000010000 */
[----:B---3--:R-:W-:-:S05]  /*1f50*/  IMAD.U32 R2, RZ, RZ, UR5 ;  /* 0x00000005ff027e24 */ /* 0x008fca000f8e00ff */
[----:B------:R-:W-:-:S05]  /*1f60*/  VOTEU.ANY UP1, P0 ;  /* 0x0000000000ff7886 */ /* 0x000fca0000020100 */
[----:B------:R-:W-:Y:S01]  /*1f70*/  @UP1 UIADD3 UR13, UPT, UPT, UR28, 0xf000, URZ ;  /* 0x0000f0001c0d1890 */ /* 0x000fe2000fffe0ff */
[----:B------:R-:W-:Y:S01]  /*1f80*/  VOTEU.ANY UP1, P0 ;  /* 0x0000000000ff7886 */ /* 0x000fe20000020100 */
[----:B------:R3:W-:Y:S01]  /*1f90*/  @UP0 UTMALDG.2D [UR16], [UR24] ;  /* 0x00000010180005b4 */ /* 0x0007e20008008000 */
[----:B------:R-:W-:Y:S01]  /*1fa0*/  UISETP.NE.U32.AND UP0, UPT, UR22, URZ, UPT ;  /* 0x000000ff1600728c */ /* 0x000fe2000bf05070 */
[----:B------:R5:W-:Y:S06]  /*1fb0*/  MEMBAR.ALL.CTA ;  /* 0x0000000000007992 */ /* 0x000bec0000008000 */
[----:B-----5:R-:W5:Y:S02]  /*1fc0*/  FENCE.VIEW.ASYNC.S ;  /* 0x00000000000073c6 */ /* 0x020f640000000000 */
[----:B-----5:R-:W-:Y:S06]  /*1fd0*/  BAR.SYNC.DEFER_BLOCKING 0x0 ;  /* 0x0000000000007b1d */ /* 0x020fec0000010000 */
[----:B------:R3:W-:Y:S02]  /*1fe0*/  @UP1 UTMALDG.2D [UR12], [UR26] ;  /* 0x0000000c1a0015b4 */ /* 0x0007e40008008000 */
[----:B------:R-:W-:Y:S06]  /*1ff0*/  BAR.SYNC.DEFER_BLOCKING 0x0 ;  /* 0x0000000000007b1d */ /* 0x000fec0000010000 */
[----:B------:R-:W5:Y:S02]  /*2000*/  SYNCS.PHASECHK.TRANS64.TRYWAIT P0, [UR28+0xf000], R2 ;  /* 0x00f00002ff0075a7 */ /* 0x000f64000800111c */
[----:B---3-5:R-:W-:Y:S05]  /*2010*/  @!P0 BRA `(.L_x_61) ;  /* 0x0000000c006c8947 */ /* 0x028fea0003800000 */
.L_x_76:
[----:B------:R-:W-:Y:S05]  /*2020*/  BRA.U UP0, `(.L_x_62) ;  /* 0x00000001004c7547 */ /* 0x000fea000b800000 */
[----:B------:R-:W-:Y:S02]  /*2030*/  USHF.R.U32.HI UR10, URZ, 0x4, UR16 ;  /* 0x00000004ff0a7899 */ /* 0x000fe40008011610 */
[----:B------:R-:W-:Y:S02]  /*2040*/  USHF.R.U32.HI UR12, URZ, 0x4, UR12 ;  /* 0x00000004ff0c7899 */ /* 0x000fe4000801160c */
[----:B------:R-:W-:Y:S02]  /*2050*/  USGXT.U32 UR10, UR10, 0xe ;  /* 0x0000000e0a0a789a */ /* 0x000fe40008000000 */
[----:B------:R-:W-:Y:S02]  /*2060*/  USGXT.U32 UR12, UR12, 0xe ;  /* 0x0000000e0c0c789a */ /* 0x000fe40008000000 */
[----:B------:R-:W-:Y:S02]  /*2070*/  UIADD3 UR16, UP0, UPT, UR10, 0x2, URZ ;  /* 0x000000020a107890 */ /* 0x000fe4000ff1e0ff */
[----:B------:R-:W-:Y:S01]  /*2080*/  UIADD3 UR30, UP1, UPT, UR12, 0x2, URZ ;  /* 0x000000020c1e7890 */ /* 0x000fe2000ff3e0ff */
[----:B------:R-:W-:Y:S01]  /*2090*/  UMOV UR5, URZ ;  /* 0x000000ff00057c82 */ /* 0x000fe20008000000 */
[----:B------:R-:W-:Y:S01]  /*20a0*/  UMOV UR6, URZ ;  /* 0x000000ff00067c82 */ /* 0x000fe20008000000 */
[----:B------:R-:W-:-:S02]  /*20b0*/  UIADD3.X UR17, UPT, UPT, UR5, -0x7fffbfe0, URZ, UP0, !UPT ;  /* 0x8000402005117890 */ /* 0x000fc400087fe4ff */
[----:B------:R-:W-:Y:S01]  /*20c0*/  UIADD3.X UR31, UPT, UPT, UR6, -0x7fffbfe0, URZ, UP1, !UPT ;  /* 0x80004020061f7890 */ /* 0x000fe20008ffe4ff */
[----:B------:R-:W-:Y:S01]  /*20d0*/  UMOV UR32, 0x0 ;  /* 0x0000000000207882 */ /* 0x000fe20000000000 */
[----:B------:R-:W-:Y:S01]  /*20e0*/  UMOV UR33, 0x4400490 ;  /* 0x0440049000217882 */ /* 0x000fe20000000000 */
[----:B------:R-:W-:Y:S01]  /*20f0*/  UMOV UR11, 0x80004020 ;  /* 0x80004020000b7882 */ /* 0x000fe20000000000 */
[----:B------:R-:W-:Y:S01]  /*2100*/  UMOV UR13, 0x80004020 ;  /* 0x80004020000d7882 */ /* 0x000fe20000000000 */
[----:B------:R-:W-:Y:S01]  /*2110*/  UMOV UR6, 0x0 ;  /* 0x0000000000067882 */ /* 0x000fe20000000000 */
[----:B------:R-:W-:Y:S01]  /*2120*/  UMOV UR7, 0x4400490 ;  /* 0x0440049000077882 */ /* 0x000fe20000000000 */
[----:B------:R3:W-:Y:S02]  /*2130*/  UTCHMMA gdesc[UR10], gdesc[UR12], tmem[UR23], tmem[UR32], idesc[UR33], UPT ;  /* 0x00ff200c0a0075ea */ /* 0x0007e4000b800017 */
[----:B------:R3:W-:Y:S01]  /*2140*/  UTCHMMA gdesc[UR16], gdesc[UR30], tmem[UR23], tmem[UR6], idesc[UR7], UPT ;  /* 0x00ff061e100075ea */ /* 0x0007e2000b800017 */
[----:B------:R-:W-:-:S02]  /*2150*/  NOP ;  /* 0x0000000000007918 */ /* 0x000fc40000000000 */
.L_x_62:
[----:B------:R-:W-:Y:S01]  /*2160*/  ELECT P0, URZ, PT ;  /* 0x0000000000ff782f */ /* 0x000fe20003800000 */
[----:B---3--:R-:W-:-:S03]  /*2170*/  UIADD3 UR6, UPT, UPT, UR28, 0xf020, URZ ;  /* 0x0000f0201c067890 */ /* 0x008fc6000fffe0ff */
[----:B------:R-:W-:Y:S01]  /*2180*/  ISETP.LT.U32.AND P0, PT, R10, 0x20, P0 ;  /* 0x000000200a00780c */ /* 0x000fe20000701070 */
[----:B------:R-:W-:-:S12]  /*2190*/  UMOV UR7, URZ ;  /* 0x000000ff00077c82 */ /* 0x000fd80008000000 */
[----:B------:R-:W-:Y:S01]  /*21a0*/  VOTEU.ANY UP0, P0 ;  /* 0x0000000000ff7886 */ /* 0x000fe20000000100 */
[----:B------:R-:W-:-:S04]  /*21b0*/  VOTEU.ANY UP1, P0 ;  /* 0x0000000000ff7886 */ /* 0x000fc80000020100 */
[----:B------:R-:W-:Y:S02]  /*21c0*/  @UP0 UMOV UR6, UR6 ;  /* 0x0000000600060c82 */ /* 0x000fe40008000000 */
[----:B------:R3:W-:Y:S01]  /*21d0*/  @UP1 UTCBAR [UR6], URZ ;  /* 0x000000ff060013e9 */ /* 0x0007e200080000ff */
[----:B------:R-:W-:Y:S06]  /*21e0*/  BAR.SYNC.DEFER_BLOCKING 0x0 ;  /* 0x0000000000007b1d */ /* 0x000fec0000010000 */
[----:B------:R-:W5:Y:S02]  /*21f0*/  SYNCS.PHASECHK.TRANS64.TRYWAIT P0, [UR28+0xf020], R2 ;  /* 0x00f02002ff0075a7 */ /* 0x000f64000800111c */
[----:B---3-5:R-:W-:Y:S05]  /*2200*/  @!P0 BRA `(.L_x_63) ;  /* 0x0000000800fc8947 */ /* 0x028fea0003800000 */
.L_x_77:
[----:B------:R-:W-:Y:S02]  /*2210*/  UIADD3 UR9, UPT, UPT, UR9, 0x1, URZ ;  /* 0x0000000109097890 */ /* 0x000fe4000fffe0ff */
[----:B------:R-:W-:Y:S02]  /*2220*/  UIADD3 UR18, UPT, UPT, UR18, 0x20, URZ ;  /* 0x0000002012127890 */ /* 0x000fe4000fffe0ff */
[----:B------:R-:W-:-:S04]  /*2230*/  UISETP.NE.U32.AND UP0, UPT, UR9, 0x3, UPT ;  /* 0x000000030900788c */ /* 0x000fc8000bf05070 */
[----:B------:R-:W-:Y:S02]  /*2240*/  USEL UR5, URZ, 0x1, UP0 ;  /* 0x00000001ff057887 */ /* 0x000fe40008000000 */
[----:B------:R-:W-:Y:S02]  /*2250*/  USEL UR9, UR9, URZ, UP0 ;  /* 0x000000ff09097287 */ /* 0x000fe40008000000 */
[----:B--2---:R-:W-:Y:S02]  /*2260*/  UISETP.GE.AND UP0, UPT, UR18, UR29, UPT ;  /* 0x0000001d1200728c */ /* 0x004fe4000bf06270 */
[----:B------:R-:W-:-:S07]  /*2270*/  ULOP3.LUT UR4, UR4, UR5, URZ, 0x3c, !UPT ;  /* 0x0000000504047292 */ /* 0x000fce000f8e3cff */
[----:B------:R-:W-:Y:S05]  /*2280*/  BRA.U !UP0, `(.L_x_64) ;  /* 0xfffffff908ec7547 */ /* 0x000fea000b83ffff */
.L_x_57:
[----:B---3-5:R-:W-:Y:S06]  /*2290*/  BAR.SYNC.DEFER_BLOCKING 0x0 ;  /* 0x0000000000007b1d */ /* 0x028fec0000010000 */
[----:B------:R-:W-:Y:S04]  /*22a0*/  BSSY.RECONVERGENT B5, `(.L_x_65) ;  /* 0x0000004000057945 */ /* 0x000fe80003800200 */
[----:B------:R-:W-:Y:S05]  /*22b0*/  @P3 BRA `(.L_x_66) ;  /* 0x0000000000083947 */ /* 0x000fea0003800000 */
[----:B------:R-:W2:Y:S02]  /*22c0*/  SYNCS.CCTL.IV [UR8+0xf000] ;  /* 0x00f00000ff0079b1 */ /* 0x000ea40008000008 */
[----:B--2---:R-:W2:Y:S02]  /*22d0*/  SYNCS.CCTL.IV [UR8+0xf020] ;  /* 0x00f02000ff0079b1 */ /* 0x004ea40008000008 */
.L_x_66:
[----:B------:R-:W-:Y:S05]  /*22e0*/  BSYNC.RECONVERGENT B5 ;  /* 0x0000000000057941 */ /* 0x000fea0003800200 */
.L_x_65:
[----:B--2---:R-:W-:Y:S06]  /*22f0*/  BAR.SYNC.DEFER_BLOCKING 0x0 ;  /* 0x0000000000007b1d */ /* 0x004fec0000010000 */
[----:B------:R-:W-:Y:S04]  /*2300*/  BSSY.RECONVERGENT B5, `(.L_x_67) ;  /* 0x0000004000057945 */ /* 0x000fe80003800200 */
[----:B------:R-:W-:Y:S05]  /*2310*/  @P3 BRA `(.L_x_68) ;  /* 0x0000000000083947 */ /* 0x000fea0003800000 */
[----:B------:R-:W2:Y:S02]  /*2320*/  SYNCS.CCTL.IV [UR8+0xf008] ;  /* 0x00f00800ff0079b1 */ /* 0x000ea40008000008 */
[----:B--2---:R-:W2:Y:S02]  /*2330*/  SYNCS.CCTL.IV [UR8+0xf028] ;  /* 0x00f02800ff0079b1 */ /* 0x004ea40008000008 */
.L_x_68:
[----:B------:R-:W-:Y:S05]  /*2340*/  BSYNC.RECONVERGENT B5 ;  /* 0x0000000000057941 */ /* 0x000fea0003800200 */
.L_x_67:
[----:B--2---:R-:W-:Y:S06]  /*2350*/  BAR.SYNC.DEFER_BLOCKING 0x0 ;  /* 0x0000000000007b1d */ /* 0x004fec0000010000 */
[----:B------:R-:W-:Y:S04]  /*2360*/  BSSY.RECONVERGENT B5, `(.L_x_69) ;  /* 0x0000004000057945 */ /* 0x000fe80003800200 */
[----:B------:R-:W-:Y:S05]  /*2370*/  @P3 BRA `(.L_x_70) ;  /* 0x0000000000083947 */ /* 0x000fea0003800000 */
[----:B------:R-:W2:Y:S02]  /*2380*/  SYNCS.CCTL.IV [UR8+0xf010] ;  /* 0x00f01000ff0079b1 */ /* 0x000ea40008000008 */
[----:B--2---:R-:W2:Y:S02]  /*2390*/  SYNCS.CCTL.IV [UR8+0xf030] ;  /* 0x00f03000ff0079b1 */ /* 0x004ea40008000008 */
.L_x_70:
[----:B------:R-:W-:Y:S05]  /*23a0*/  BSYNC.RECONVERGENT B5 ;  /* 0x0000000000057941 */ /* 0x000fea0003800200 */
.L_x_69:
[----:B------:R-:W-:Y:S01]  /*23b0*/  ULOP3.LUT UR22, UR22, 0x3, URZ, 0xc0, !UPT ;  /* 0x0000000316167892 */ /* 0x000fe2000f8ec0ff */
[C---:B------:R-:W-:Y:S01]  /*23c0*/  IMAD.SHL.U32 R2, R0.reuse, 0x10, RZ ;  /* 0x0000001000027824 */ /* 0x040fe200078e00ff */
[----:B------:R-:W-:Y:S01]  /*23d0*/  UMOV UR6, UR19 ;  /* 0x0000001300067c82 */ /* 0x000fe20008000000 */
[C---:B------:R-:W-:Y:S01]  /*23e0*/  IMAD.SHL.U32 R132, R0.reuse, 0x40, RZ ;  /* 0x0000004000847824 */ /* 0x040fe200078e00ff */
[----:B------:R-:W-:Y:S01]  /*23f0*/  ULEA UR4, UR22, UR23, 0x15 ;  /* 0x0000001716047291 */ /* 0x000fe2000f8ea8ff */
[----:B------:R-:W-:Y:S01]  /*2400*/  IMAD.SHL.U32 R3, R0, 0x80, RZ ;  /* 0x0000008000037824 */ /* 0x000fe200078e00ff */
[----:B------:R-:W-:Y:S01]  /*2410*/  LOP3.LUT R2, R2, 0x70, RZ, 0xc0, !PT ;  /* 0x0000007002027812 */ /* 0x000fe200078ec0ff */
[----:B------:R-:W-:Y:S01]  /*2420*/  IMAD.SHL.U32 R0, R0, 0x400, RZ ;  /* 0x0000040000007824 */ /* 0x000fe200078e00ff */
[----:B------:R-:W-:Y:S01]  /*2430*/  LOP3.LUT R133, R132, 0x1800, RZ, 0xc0, !PT ;  /* 0x0000180084857812 */ /* 0x000fe200078ec0ff */
[----:B------:R-:W-:Y:S01]  /*2440*/  ULEA UR5, UR22, UR15, 0x6 ;  /* 0x0000000f16057291 */ /* 0x000fe2000f8e30ff */
[----:B------:R-:W-:-:S02]  /*2450*/  LOP3.LUT R2, R2, 0x780, R3, 0xf8, !PT ;  /* 0x0000078002027812 */ /* 0x000fc400078ef803 */
[----:B------:R-:W-:Y:S02]  /*2460*/  ELECT P0, URZ, PT ;  /* 0x0000000000ff782f */ /* 0x000fe40003800000 */
[----:B------:R-:W-:Y:S01]  /*2470*/  LOP3.LUT R133, R133, 0x4000, R0, 0xf8, !PT ;  /* 0x0000400085857812 */ /* 0x000fe200078ef800 */
[----:B----4-:R-:W-:Y:S01]  /*2480*/  LDTM.16dp32bit_t0_t15.x128 R4, tmem[UR4] ;  /* 0x00000004000479ee */ /* 0x010fe20008b80000 */
[----:B------:R-:W3:Y:S01]  /*2490*/  LDTM.16dp32bit_t16_t31.x128 R4, tmem[UR4+0x80] ;  /* 0x00008004000479ee */ /* 0x000ee20008ba0000 */
[----:B------:R-:W-:Y:S01]  /*24a0*/  NOP ;  /* 0x0000000000007918 */ /* 0x000fe20000000000 */
[----:B------:R-:W-:Y:S01]  /*24b0*/  ULEA UR4, UR22, UR8, 0xd ;  /* 0x0000000816047291 */ /* 0x000fe2000f8e68ff */
[----:B------:R-:W-:-:S04]  /*24c0*/  LOP3.LUT R0, R133, R2, RZ, 0xfc, !PT ;  /* 0x0000000285007212 */ /* 0x000fc800078efcff */
[C---:B------:R-:W-:Y:S02]  /*24d0*/  LOP3.LUT R2, R0.reuse, 0x10, RZ, 0x3c, !PT ;  /* 0x0000001000027812 */ /* 0x040fe400078e3cff */
[----:B------:R-:W-:Y:S02]  /*24e0*/  LOP3.LUT R3, R0, 0x20, RZ, 0x3c, !PT ;  /* 0x0000002000037812 */ /* 0x000fe400078e3cff */
[----:B---3--:R-:W-:Y:S02]  /*24f0*/  F2FP.BF16.F32.PACK_AB R4, R5, R4 ;  /* 0x000000040504723e */ /* 0x008fe400000010ff */
[----:B------:R-:W-:Y:S02]  /*2500*/  F2FP.BF16.F32.PACK_AB R68, R69, R68 ;  /* 0x000000444544723e */ /* 0x000fe400000010ff */
[----:B------:R-:W-:Y:S02]  /*2510*/  F2FP.BF16.F32.PACK_AB R5, R7, R6 ;  /* 0x000000060705723e */ /* 0x000fe400000010ff */
[----:B------:R-:W-:-:S02]  /*2520*/  F2FP.BF16.F32.PACK_AB R12, R13, R12 ;  /* 0x0000000c0d0c723e */ /* 0x000fc400000010ff */
[----:B------:R-:W-:Y:S02]  /*2530*/  F2FP.BF16.F32.PACK_AB R69, R71, R70 ;  /* 0x000000464745723e */ /* 0x000fe400000010ff */
[----:B------:R-:W-:Y:S02]  /*2540*/  F2FP.BF16.F32.PACK_AB R76, R77, R76 ;  /* 0x0000004c4d4c723e */ /* 0x000fe400000010ff */
[----:B------:R-:W-:Y:S02]  /*2550*/  F2FP.BF16.F32.PACK_AB R6, R9, R8 ;  /* 0x000000080906723e */ /* 0x000fe400000010ff */
[----:B------:R-:W-:Y:S02]  /*2560*/  F2FP.BF16.F32.PACK_AB R7, R11, R10 ;  /* 0x0000000a0b07723e */ /* 0x000fe400000010ff */
[----:B------:R-:W-:Y:S02]  /*2570*/  F2FP.BF16.F32.PACK_AB R13, R15, R14 ;  /* 0x0000000e0f0d723e */ /* 0x000fe400000010ff */
[----:B------:R-:W-:Y:S01]  /*2580*/  F2FP.BF16.F32.PACK_AB R70, R73, R72 ;  /* 0x000000484946723e */ /* 0x000fe200000010ff */
[----:B--2---:R-:W-:Y:S01]  /*2590*/  STS.128 [R0+UR8], R4 ;  /* 0x0000000400007988 */ /* 0x004fe20008000c08 */
[----:B------:R-:W-:-:S02]  /*25a0*/  F2FP.BF16.F32.PACK_AB R71, R75, R74 ;  /* 0x0000004a4b47723e */ /* 0x000fc400000010ff */
[----:B------:R-:W-:Y:S02]  /*25b0*/  F2FP.BF16.F32.PACK_AB R77, R79, R78 ;  /* 0x0000004e4f4d723e */ /* 0x000fe400000010ff */
[----:B------:R-:W-:Y:S01]  /*25c0*/  F2FP.BF16.F32.PACK_AB R14, R17, R16 ;  /* 0x00000010110e723e */ /* 0x000fe200000010ff */
[----:B------:R-:W-:Y:S01]  /*25d0*/  STS.128 [R0+UR8+0x2000], R68 ;  /* 0x0020004400007988 */ /* 0x000fe20008000c08 */
[----:B------:R-:W-:Y:S02]  /*25e0*/  F2FP.BF16.F32.PACK_AB R15, R19, R18 ;  /* 0x00000012130f723e */ /* 0x000fe400000010ff */
[----:B------:R-:W-:Y:S02]  /*25f0*/  F2FP.BF16.F32.PACK_AB R20, R21, R20 ;  /* 0x000000141514723e */ /* 0x000fe400000010ff */
[----:B------:R-:W-:Y:S01]  /*2600*/  F2FP.BF16.F32.PACK_AB R78, R81, R80 ;  /* 0x00000050514e723e */ /* 0x000fe200000010ff */
[----:B------:R-:W-:Y:S01]  /*2610*/  STS.128 [R2+UR8], R12 ;  /* 0x0000000c02007988 */ /* 0x000fe20008000c08 */
[----:B------:R-:W-:-:S02]  /*2620*/  F2FP.BF16.F32.PACK_AB R79, R83, R82 ;  /* 0x00000052534f723e */ /* 0x000fc400000010ff */
[----:B------:R-:W-:Y:S02]  /*2630*/  F2FP.BF16.F32.PACK_AB R84, R85, R84 ;  /* 0x000000545554723e */ /* 0x000fe400000010ff */
[----:B------:R-:W-:Y:S01]  /*2640*/  F2FP.BF16.F32.PACK_AB R21, R23, R22 ;  /* 0x000000161715723e */ /* 0x000fe200000010ff */
[----:B------:R2:W-:Y:S01]  /*2650*/  STS.128 [R2+UR8+0x2000], R76 ;  /* 0x0020004c02007988 */ /* 0x0005e20008000c08 */
[----:B------:R-:W-:Y:S02]  /*2660*/  F2FP.BF16.F32.PACK_AB R28, R29, R28 ;  /* 0x0000001c1d1c723e */ /* 0x000fe400000010ff */
[----:B------:R-:W-:Y:S02]  /*2670*/  F2FP.BF16.F32.PACK_AB R85, R87, R86 ;  /* 0x000000565755723e */ /* 0x000fe400000010ff */
[----:B------:R-:W-:Y:S02]  /*2680*/  F2FP.BF16.F32.PACK_AB R92, R93, R92 ;  /* 0x0000005c5d5c723e */ /* 0x000fe400000010ff */
[----:B------:R-:W-:-:S02]  /*2690*/  F2FP.BF16.F32.PACK_AB R22, R25, R24 ;  /* 0x000000181916723e */ /* 0x000fc400000010ff */
[----:B------:R-:W-:Y:S02]  /*26a0*/  F2FP.BF16.F32.PACK_AB R23, R27, R26 ;  /* 0x0000001a1b17723e */ /* 0x000fe400000010ff */
[----:B------:R-:W-:Y:S02]  /*26b0*/  F2FP.BF16.F32.PACK_AB R29, R31, R30 ;  /* 0x0000001e1f1d723e */ /* 0x000fe400000010ff */
[----:B------:R-:W-:Y:S01]  /*26c0*/  F2FP.BF16.F32.PACK_AB R36, R37, R36 ;  /* 0x000000242524723e */ /* 0x000fe200000010ff */
[----:B------:R3:W-:Y:S01]  /*26d0*/  STS.128 [R3+UR8], R20 ;  /* 0x0000001403007988 */ /* 0x0007e20008000c08 */
[----:B------:R-:W-:Y:S02]  /*26e0*/  F2FP.BF16.F32.PACK_AB R86, R89, R88 ;  /* 0x000000585956723e */ /* 0x000fe400000010ff */
[----:B------:R-:W-:Y:S02]  /*26f0*/  F2FP.BF16.F32.PACK_AB R87, R91, R90 ;  /* 0x0000005a5b57723e */ /* 0x000fe400000010ff */
[----:B------:R-:W-:-:S02]  /*2700*/  F2FP.BF16.F32.PACK_AB R93, R95, R94 ;  /* 0x0000005e5f5d723e */ /* 0x000fc400000010ff */
[----:B------:R-:W-:Y:S01]  /*2710*/  F2FP.BF16.F32.PACK_AB R100, R101, R100 ;  /* 0x000000646564723e */ /* 0x000fe200000010ff */
[----:B------:R3:W-:Y:S01]  /*2720*/  STS.128 [R3+UR8+0x2000], R84 ;  /* 0x0020005403007988 */ /* 0x0007e20008000c08 */
[----:B------:R-:W-:Y:S02]  /*2730*/  F2FP.BF16.F32.PACK_AB R30, R33, R32 ;  /* 0x00000020211e723e */ /* 0x000fe400000010ff */
[----:B------:R-:W-:Y:S02]  /*2740*/  F2FP.BF16.F32.PACK_AB R31, R35, R34 ;  /* 0x00000022231f723e */ /* 0x000fe400000010ff */
[----:B------:R-:W-:Y:S02]  /*2750*/  F2FP.BF16.F32.PACK_AB R37, R39, R38 ;  /* 0x000000262725723e */ /* 0x000fe400000010ff */
[----:B------:R-:W-:Y:S02]  /*2760*/  F2FP.BF16.F32.PACK_AB R44, R45, R44 ;  /* 0x0000002c2d2c723e */ /* 0x000fe400000010ff */
[----:B------:R-:W-:-:S02]  /*2770*/  F2FP.BF16.F32.PACK_AB R94, R97, R96 ;  /* 0x00000060615e723e */ /* 0x000fc400000010ff */
[----:B------:R-:W-:Y:S02]  /*2780*/  F2FP.BF16.F32.PACK_AB R95, R99, R98 ;  /* 0x00000062635f723e */ /* 0x000fe400000010ff */
[----:B------:R-:W-:Y:S02]  /*2790*/  F2FP.BF16.F32.PACK_AB R101, R103, R102 ;  /* 0x000000666765723e */ /* 0x000fe400000010ff */
[----:B------:R-:W-:Y:S02]  /*27a0*/  F2FP.BF16.F32.PACK_AB R108, R109, R108 ;  /* 0x0000006c6d6c723e */ /* 0x000fe400000010ff */
[----:B------:R-:W-:Y:S02]  /*27b0*/  LOP3.LUT R8, R0, 0x30, RZ, 0x3c, !PT ;  /* 0x0000003000087812 */ /* 0x000fe400078e3cff */
[----:B------:R-:W-:Y:S02]  /*27c0*/  F2FP.BF16.F32.PACK_AB R38, R41, R40 ;  /* 0x000000282926723e */ /* 0x000fe400000010ff */
[----:B------:R-:W-:Y:S01]  /*27d0*/  F2FP.BF16.F32.PACK_AB R39, R43, R42 ;  /* 0x0000002a2b27723e */ /* 0x000fe200000010ff */
[----:B------:R3:W-:Y:S01]  /*27e0*/  STS.128 [R8+UR8], R28 ;  /* 0x0000001c08007988 */ /* 0x0007e20008000c08 */
[----:B------:R-:W-:-:S02]  /*27f0*/  F2FP.BF16.F32.PACK_AB R45, R47, R46 ;  /* 0x0000002e2f2d723e */ /* 0x000fc400000010ff */
[----:B------:R-:W-:Y:S01]  /*2800*/  F2FP.BF16.F32.PACK_AB R52, R53, R52 ;  /* 0x000000343534723e */ /* 0x000fe200000010ff */
[----:B------:R3:W-:Y:S01]  /*2810*/  STS.128 [R8+UR8+0x2000], R92 ;  /* 0x0020005c08007988 */ /* 0x0007e20008000c08 */
[----:B------:R-:W-:Y:S02]  /*2820*/  F2FP.BF16.F32.PACK_AB R102, R105, R104 ;  /* 0x000000686966723e */ /* 0x000fe400000010ff */
[----:B------:R-:W-:Y:S02]  /*2830*/  F2FP.BF16.F32.PACK_AB R103, R107, R106 ;  /* 0x0000006a6b67723e */ /* 0x000fe400000010ff */
[----:B------:R-:W-:Y:S02]  /*2840*/  F2FP.BF16.F32.PACK_AB R109, R111, R110 ;  /* 0x0000006e6f6d723e */ /* 0x000fe400000010ff */
[----:B------:R-:W-:Y:S02]  /*2850*/  F2FP.BF16.F32.PACK_AB R116, R117, R116 ;  /* 0x000000747574723e */ /* 0x000fe400000010ff */
[----:B------:R-:W-:-:S02]  /*2860*/  LOP3.LUT R9, R0, 0x40, RZ, 0x3c, !PT ;  /* 0x0000004000097812 */ /* 0x000fc400078e3cff */
[----:B------:R-:W-:Y:S02]  /*2870*/  F2FP.BF16.F32.PACK_AB R46, R49, R48 ;  /* 0x00000030312e723e */ /* 0x000fe400000010ff */
[----:B------:R-:W-:Y:S01]  /*2880*/  F2FP.BF16.F32.PACK_AB R47, R51, R50 ;  /* 0x00000032332f723e */ /* 0x000fe200000010ff */
[----:B------:R3:W-:Y:S01]  /*2890*/  STS.128 [R9+UR8], R36 ;  /* 0x0000002409007988 */ /* 0x0007e20008000c08 */
[----:B------:R-:W-:Y:S02]  /*28a0*/  F2FP.BF16.F32.PACK_AB R53, R55, R54 ;  /* 0x000000363735723e */ /* 0x000fe400000010ff */
[----:B------:R-:W-:Y:S01]  /*28b0*/  F2FP.BF16.F32.PACK_AB R60, R61, R60 ;  /* 0x0000003c3d3c723e */ /* 0x000fe200000010ff */
[----:B------:R3:W-:Y:S01]  /*28c0*/  STS.128 [R9+UR8+0x2000], R100 ;  /* 0x0020006409007988 */ /* 0x0007e20008000c08 */
[----:B------:R-:W-:Y:S02]  /*28d0*/  F2FP.BF16.F32.PACK_AB R110, R113, R112 ;  /* 0x00000070716e723e */ /* 0x000fe400000010ff */
[----:B------:R-:W-:-:S02]  /*28e0*/  F2FP.BF16.F32.PACK_AB R111, R115, R114 ;  /* 0x00000072736f723e */ /* 0x000fc400000010ff */
        /* <DEDUP_REMOVED lines=11> */
[----:B--2---:R-:W-:Y:S02]  /*29a0*/  LOP3.LUT R2, R0, 0x60, RZ, 0x3c, !PT ;  /* 0x0000006000027812 */ /* 0x004fe400078e3cff */
[----:B------:R-:W-:Y:S02]  /*29b0*/  F2FP.BF16.F32.PACK_AB R62, R65, R64 ;  /* 0x00000040413e723e */ /* 0x000fe400000010ff */
[----:B------:R-:W-:Y:S01]  /*29c0*/  F2FP.BF16.F32.PACK_AB R63, R67, R66 ;  /* 0x00000042433f723e */ /* 0x000fe200000010ff */
[----:B------:R3:W-:Y:S01]  /*29d0*/  STS.128 [R2+UR8], R52 ;  /* 0x0000003402007988 */ /* 0x0007e20008000c08 */
[----:B------:R-:W-:-:S02]  /*29e0*/  F2FP.BF16.F32.PACK_AB R126, R129, R128 ;  /* 0x00000080817e723e */ /* 0x000fc400000010ff */
[----:B------:R-:W-:Y:S01]  /*29f0*/  F2FP.BF16.F32.PACK_AB R127, R131, R130 ;  /* 0x00000082837f723e */ /* 0x000fe200000010ff */
[----:B------:R3:W-:Y:S01]  /*2a00*/  STS.128 [R2+UR8+0x2000], R116 ;  /* 0x0020007402007988 */ /* 0x0007e20008000c08 */
[----:B------:R-:W-:-:S05]  /*2a10*/  LOP3.LUT R0, R0, 0x70, RZ, 0x3c, !PT ;  /* 0x0000007000007812 */ /* 0x000fca00078e3cff */
[----:B------:R3:W-:Y:S04]  /*2a20*/  STS.128 [R0+UR8], R60 ;  /* 0x0000003c00007988 */ /* 0x0007e80008000c08 */
[----:B------:R3:W-:Y:S01]  /*2a30*/  STS.128 [R0+UR8+0x2000], R124 ;  /* 0x0020007c00007988 */ /* 0x0007e20008000c08 */
[----:B------:R2:W-:Y:S06]  /*2a40*/  MEMBAR.ALL.CTA ;  /* 0x0000000000007992 */ /* 0x0005ec0000008000 */
[----:B--2---:R-:W2:Y:S02]  /*2a50*/  FENCE.VIEW.ASYNC.S ;  /* 0x00000000000073c6 */ /* 0x004ea40000000000 */
[----:B--2---:R-:W-:Y:S06]  /*2a60*/  BAR.SYNC.DEFER_BLOCKING 0x0 ;  /* 0x0000000000007b1d */ /* 0x004fec0000010000 */
[----:B------:R3:W-:Y:S01]  /*2a70*/  UTMASTG.2D [UR4], [UR20] ;  /* 0x00000004140073b5 */ /* 0x0007e20008008000 */
[----:B------:R0:W-:Y:S01]  /*2a80*/  UTMACMDFLUSH ;  /* 0x00000000000079b7 */ /* 0x0001e20000000000 */
[----:B------:R-:W-:-:S04]  /*2a90*/  DEPBAR.LE SB0, 0x0 ;  /* 0x000080000000791a */ /* 0x000fc80000000000 */
[----:B------:R-:W-:Y:S08]  /*2aa0*/  BAR.SYNC.DEFER_BLOCKING 0x0 ;  /* 0x0000000000007b1d */ /* 0x000ff00000010000 */
[----:B------:R-:W-:Y:S06]  /*2ab0*/  BAR.SYNC.DEFER_BLOCKING 0x0 ;  /* 0x0000000000007b1d */ /* 0x000fec0000010000 */
[----:B---3--:R-:W-:Y:S05]  /*2ac0*/  @P2 BRA `(.L_x_71) ;  /* 0x0000000000a02947 */ /* 0x008fea0003800000 */
[----:B------:R-:W2:Y:S01]  /*2ad0*/  S2UR UR5, SR_CgaCtaId ;  /* 0x00000000000579c3 */ /* 0x000ea20000008800 */
[----:B------:R-:W-:Y:S01]  /*2ae0*/  NOP ;  /* 0x0000000000007918 */ /* 0x000fe20000000000 */
[----:B------:R-:W-:Y:S01]  /*2af0*/  UMOV UR4, 0x50 ;  /* 0x0000005000047882 */ /* 0x000fe20000000000 */
[----:B------:R-:W-:Y:S02]  /*2b00*/  IMAD.U32 R0, RZ, RZ, UR23 ;  /* 0x00000017ff007e24 */ /* 0x000fe4000f8e00ff */
[----:B------:R-:W-:Y:S02]  /*2b10*/  IMAD.MOV.U32 R3, RZ, RZ, 0xff ;  /* 0x000000ffff037424 */ /* 0x000fe400078e00ff */
[----:B------:R-:W-:Y:S01]  /*2b20*/  IMAD.MOV.U32 R7, RZ, RZ, 0x1 ;  /* 0x00000001ff077424 */ /* 0x000fe200078e00ff */
[----:B------:R-:W-:-:S04]  /*2b30*/  LOP3.LUT R0, R0, 0xffff, RZ, 0xc0, !PT ;  /* 0x0000ffff00007812 */ /* 0x000fc800078ec0ff */
[----:B------:R-:W-:-:S05]  /*2b40*/  SHF.R.U32.HI R0, RZ, 0x5, R0 ;  /* 0x00000005ff007819 */ /* 0x000fca0000011600 */
[----:B------:R-:W-:Y:S01]  /*2b50*/  VIADD R2, R0, 0x10 ;  /* 0x0000001000027836 */ /* 0x000fe20000000000 */
[----:B------:R-:W-:Y:S01]  /*2b60*/  SHF.L.U32 R0, R3, R0, RZ ;  /* 0x0000000003007219 */ /* 0x000fe200000006ff */
[----:B--2---:R-:W-:-:S03]  /*2b70*/  ULEA UR6, UR5, UR4, 0x18 ;  /* 0x0000000405067291 */ /* 0x004fc6000f8ec0ff */
[----:B------:R-:W-:-:S04]  /*2b80*/  SHF.L.U32 R3, R7, R2, RZ ;  /* 0x0000000207037219 */ /* 0x000fc800000006ff */
[----:B------:R-:W-:Y:S02]  /*2b90*/  LOP3.LUT R0, R3, R0, RZ, 0xfc, !PT ;  /* 0x0000000003007212 */ /* 0x000fe400078efcff */
[----:B------:R-:W2:Y:S02]  /*2ba0*/  LDS R5, [UR6] ;  /* 0x00000006ff057984 */ /* 0x000ea40008000800 */
[C---:B------:R-:W-:Y:S02]  /*2bb0*/  LOP3.LUT R2, R0.reuse, 0xffff, RZ, 0xc0, !PT ;  /* 0x0000ffff00027812 */ /* 0x040fe400078ec0ff */
[----:B--2---:R-:W-:-:S04]  /*2bc0*/  LOP3.LUT R3, R0, 0xffff, R5, 0x80, !PT ;  /* 0x0000ffff00037812 */ /* 0x004fc800078e8005 */
[----:B------:R-:W-:-:S13]  /*2bd0*/  ISETP.NE.AND P0, PT, R3, R2, PT ;  /* 0x000000020300720c */ /* 0x000fda0003f05270 */
[----:B------:R-:W-:Y:S05]  /*2be0*/  @P0 BRA `(.L_x_72) ;  /* 0x0000000000500947 */ /* 0x000fea0003800000 */
[----:B------:R-:W-:Y:S02]  /*2bf0*/  SHF.R.U32.HI R5, RZ, 0x10, R5 ;  /* 0x00000010ff057819 */ /* 0x000fe40000011605 */
[----:B------:R-:W-:-:S04]  /*2c00*/  SHF.R.U32.HI R2, RZ, 0x10, R0 ;  /* 0x00000010ff027819 */ /* 0x000fc80000011600 */
[----:B------:R-:W-:-:S04]  /*2c10*/  LOP3.LUT R5, R5, R2, RZ, 0xc0, !PT ;  /* 0x0000000205057212 */ /* 0x000fc800078ec0ff */
[----:B------:R-:W-:-:S13]  /*2c20*/  ISETP.NE.AND P0, PT, R5, R2, PT ;  /* 0x000000020500720c */ /* 0x000fda0003f05270 */
[----:B------:R-:W-:Y:S05]  /*2c30*/  @P0 BRA `(.L_x_73) ;  /* 0x0000000000300947 */ /* 0x000fea0003800000 */
[----:B------:R-:W-:Y:S01]  /*2c40*/  R2UR UR4, R0 ;  /* 0x00000000000472ca */ /* 0x000fe200000e0000 */
[----:B------:R-:W-:Y:S01]  /*2c50*/  VOTEU.ANY UR5, UPT, PT ;  /* 0x0000000000057886 */ /* 0x000fe200038e0100 */
[----:B------:R-:W2:Y:S01]  /*2c60*/  S2R R0, SR_LANEID ;  /* 0x0000000000007919 */ /* 0x000ea20000000000 */
[----:B------:R-:W-:-:S10]  /*2c70*/  UFLO.U32 UR5, UR5 ;  /* 0x00000005000572bd */ /* 0x000fd400080e0000 */
[----:B------:R-:W-:-:S06]  /*2c80*/  ULOP3.LUT UR4, URZ, UR4, URZ, 0x33, !UPT ;  /* 0x00000004ff047292 */ /* 0x000fcc000f8e33ff */
[----:B------:R-:W-:-:S04]  /*2c90*/  IMAD.U32 R2, RZ, RZ, UR4 ;  /* 0x00000004ff027e24 */ /* 0x000fc8000f8e00ff */
[----:B------:R-:W3:Y:S02]  /*2ca0*/  REDUX UR7, R2 ;  /* 0x00000000020773c4 */ /* 0x000ee40000000000 */
[----:B------:R4:W-:Y:S01]  /*2cb0*/  UTCATOMSWS.AND URZ, UR4 ;  /* 0x0000000400ff79e3 */ /* 0x0009e20008000000 */
[----:B--2---:R-:W-:Y:S01]  /*2cc0*/  ISETP.EQ.U32.AND P0, PT, R0, UR5, PT ;  /* 0x0000000500007c0c */ /* 0x004fe2000bf02070 */
[----:B---3--:R-:W-:-:S12]  /*2cd0*/  IMAD.U32 R0, RZ, RZ, UR7 ;  /* 0x00000007ff007e24 */ /* 0x008fd8000f8e00ff */
[----:B------:R4:W-:Y:S01]  /*2ce0*/  @P0 ATOMS.AND RZ, [UR6], R0 ;  /* 0x00000000ffff098c */ /* 0x0009e2000a800006 */
[----:B------:R-:W-:Y:S05]  /*2cf0*/  BRA `(.L_x_71) ;  /* 0x0000000000147947 */ /* 0x000fea0003800000 */
.L_x_73:
[----:B------:R-:W-:-:S07]  /*2d00*/  MOV R2, 0x2d20 ;  /* 0x00002d2000027802 */ /* 0x000fce0000000f00 */
[----:B-1----:R-:W-:Y:S05]  /*2d10*/  CALL.REL.NOINC `($__internal_0_$__cuda_sm10x_tcgen05_guardrail_trap_col_being_dealloced_not_returned_by_alloc) ;  /* 0x0000000000447944 */ /* 0x002fea0003c00000 */
[----:B------:R-:W-:Y:S05]  /*2d20*/  BRA `(.L_x_71) ;  /* 0x0000000000087947 */ /* 0x000fea0003800000 */
.L_x_72:
[----:B------:R-:W-:-:S07]  /*2d30*/  MOV R2, 0x2d50 ;  /* 0x00002d5000027802 */ /* 0x000fce0000000f00 */
[----:B-1----:R-:W-:Y:S05]  /*2d40*/  CALL.REL.NOINC `($__internal_2_$__cuda_sm10x_tcgen05_guardrail_trap_unallocated_columns_being_dealloced) ;  /* 0x0000000000507944 */ /* 0x002fea0003c00000 */
.L_x_71:
[----:B------:R-:W-:Y:S01]  /*2d50*/  NOP ;  /* 0x0000000000007918 */ /* 0x000fe20000000000 */
[----:B----4-:R-:W-:Y:S05]  /*2d60*/  EXIT ;  /* 0x000000000000794d */ /* 0x010fea0003800000 */
.L_x_58:
[----:B------:R-:W2:Y:S02]  /*2d70*/  SYNCS.PHASECHK.TRANS64.TRYWAIT P0, [UR8+0xf000], RZ ;  /* 0x00f000ffff0075a7 */ /* 0x000ea40008001108 */
[----:B--2---:R-:W-:Y:S05]  /*2d80*/  @!P0 BRA `(.L_x_58) ;  /* 0xfffffffc00f88947 */ /* 0x004fea000383ffff */
[----:B------:R-:W-:Y:S05]  /*2d90*/  BRA `(.L_x_74) ;  /* 0xffffffec00947947 */ /* 0x000fea000383ffff */
.L_x_60:
[----:B------:R-:W2:Y:S02]  /*2da0*/  SYNCS.PHASECHK.TRANS64.TRYWAIT P1, [UR8+0xf020], RZ ;  /* 0x00f020ffff0075a7 */ /* 0x000ea40008021108 */
[----:B--2---:R-:W-:Y:S05]  /*2db0*/  @!P1 BRA `(.L_x_60) ;  /* 0xfffffffc00f89947 */ /* 0x004fea000383ffff */
[----:B------:R-:W-:Y:S05]  /*2dc0*/  BRA `(.L_x_75) ;  /* 0xfffffff000087947 */ /* 0x000fea000383ffff */
.L_x_61:
[----:B------:R-:W3:Y:S02]  /*2dd0*/  SYNCS.PHASECHK.TRANS64.TRYWAIT P0, [UR28+0xf000], R2 ;  /* 0x00f00002ff0075a7 */ /* 0x000ee4000800111c */
[----:B---3--:R-:W-:Y:S05]  /*2de0*/  @!P0 BRA `(.L_x_61) ;  /* 0xfffffffc00f88947 */ /* 0x008fea000383ffff */
[----:B------:R-:W-:Y:S05]  /*2df0*/  BRA `(.L_x_76) ;  /* 0xfffffff000887947 */ /* 0x000fea000383ffff */
.L_x_63:
[----:B------:R-:W3:Y:S02]  /*2e00*/  SYNCS.PHASECHK.TRANS64.TRYWAIT P0, [UR28+0xf020], R2 ;  /* 0x00f02002ff0075a7 */ /* 0x000ee4000800111c */
[----:B---3--:R-:W-:Y:S05]  /*2e10*/  @!P0 BRA `(.L_x_63) ;  /* 0xfffffffc00f88947 */ /* 0x008fea000383ffff */
[----:B------:R-:W-:Y:S05]  /*2e20*/  BRA `(.L_x_77) ;  /* 0xfffffff000f87947 */ /* 0x000fea000383ffff */
        .weak           $__internal_0_$__cuda_sm10x_tcgen05_guardrail_trap_col_being_dealloced_not_returned_by_alloc
        .type           $__internal_0_$__cuda_sm10x_tcgen05_guardrail_trap_col_being_dealloced_not_returned_by_alloc,@function
        .size           $__internal_0_$__cuda_sm10x_tcgen05_guardrail_trap_col_being_dealloced_not_returned_by_alloc,($__internal_1_$__cuda_sm10x_tcgen05_guardrail_trap_phase_invalid_during_alloc - $__internal_0_$__cuda_sm10x_tcgen05_guardrail_trap_col_being_dealloced_not_returned_by_alloc)
$__internal_0_$__cuda_sm10x_tcgen05_guardrail_trap_col_being_dealloced_not_returned_by_alloc:
[----:B------:R-:W-:Y:S05]  /*2e30*/  BPT.TRAP 0x1 ;  /* 0x000000040000795c */ /* 0x000fea0000300000 */
[----:B------:R-:W-:-:S04]  /*2e40*/  IMAD.MOV.U32 R3, RZ, RZ, 0x0 ;  /* 0x00000000ff037424 */ /* 0x000fc800078e00ff */
[----:B------:R-:W-:Y:S05]  /*2e50*/  RET.REL.NODEC R2 `(gluon_tcgen05) ;  /* 0xffffffd002687950 */ /* 0x000fea0003c3ffff */
        .weak           $__internal_1_$__cuda_sm10x_tcgen05_guardrail_trap_phase_invalid_during_alloc
        .type           $__internal_1_$__cuda_sm10x_tcgen05_guardrail_trap_phase_invalid_during_alloc,@function
        .size           $__internal_1_$__cuda_sm10x_tcgen05_guardrail_trap_phase_invalid_during_alloc,($__internal_2_$__cuda_sm10x_tcgen05_guardrail_trap_unallocated_columns_being_dealloced - $__internal_1_$__cuda_sm10x_tcgen05_guardrail_trap_phase_invalid_during_alloc)
$__internal_1_$__cuda_sm10x_tcgen05_guardrail_trap_phase_invalid_during_alloc:
[----:B------:R-:W-:Y:S05]  /*2e60*/  BPT.TRAP 0x1 ;  /* 0x000000040000795c */ /* 0x000fea0000300000 */
[----:B------:R-:W-:-:S04]  /*2e70*/  IMAD.MOV.U32 R3, RZ, RZ, 0x0 ;  /* 0x00000000ff037424 */ /* 0x000fc800078e00ff */
[----:B------:R-:W-:Y:S05]  /*2e80*/  RET.REL.NODEC R2 `(gluon_tcgen05) ;  /* 0xffffffd0025c7950 */ /* 0x000fea0003c3ffff */
        .weak           $__internal_2_$__cuda_sm10x_tcgen05_guardrail_trap_unallocated_columns_being_dealloced
        .type           $__internal_2_$__cuda_sm10x_tcgen05_guardrail_trap_unallocated_columns_being_dealloced,@function
        .size           $__internal_2_$__cuda_sm10x_tcgen05_guardrail_trap_unallocated_columns_being_dealloced,(.L_x_81 - $__internal_2_$__cuda_sm10x_tcgen05_guardrail_trap_unallocated_columns_being_dealloced)
$__internal_2_$__cuda_sm10x_tcgen05_guardrail_trap_unallocated_columns_being_dealloced:
[----:B------:R-:W-:Y:S05]  /*2e90*/  BPT.TRAP 0x1 ;  /* 0x000000040000795c */ /* 0x000fea0000300000 */
[----:B------:R-:W-:-:S04]  /*2ea0*/  IMAD.MOV.U32 R3, RZ, RZ, 0x0 ;  /* 0x00000000ff037424 */ /* 0x000fc800078e00ff */
[----:B------:R-:W-:Y:S05]  /*2eb0*/  RET.REL.NODEC R2 `(gluon_tcgen05) ;  /* 0xffffffd002507950 */ /* 0x000fea0003c3ffff */
.L_x_78:
[----:B------:R-:W-:-:S00]  /*2ec0*/  BRA `(.L_x_78) ;  /* 0xfffffffc00fc7947 */ /* 0x000fc0000383ffff */
[----:B------:R-:W-:-:S00]  /*2ed0*/  NOP ;  /* 0x0000000000007918 */ /* 0x000fc00000000000 */
        /* <DEDUP_REMOVED lines=10> */
.L_x_81:


//--------------------- .nv.shared.gluon_tcgen05  --------------------------
	.section	.nv.shared.gluon_tcgen05,"aw",@nobits
	.sectionflags	@""
	.align	16
	.zero		1024


//--------------------- .nv.shared.reserved.0     --------------------------
	.section	.nv.shared.reserved.0,"aw",@nobits
	.align	8
	.weak		__nv_reservedSMEM_offset_0_alias
	.size		__nv_reservedSMEM_offset_0_alias, 0, 64
	.other		__nv_reservedSMEM_offset_0_alias,@"STO_CUDA_RESERVED_SHARED STV_DEFAULT"
__nv_reservedSMEM_offset_0_alias:
	.zero		0
.nv.shared.reserved.0:
	.zero		64
	.weak		__nv_reservedSMEM_allocation_phase
	.type		__nv_reservedSMEM_allocation_phase,@object
	.size		__nv_reservedSMEM_allocation_phase,(.L_0 - __nv_reservedSMEM_allocation_phase)
__nv_reservedSMEM_allocation_phase:
	.zero		1
.L_0:
	.zero		7
	.weak		__nv_reservedSMEM_devtool_atexit_pc
	.type		__nv_reservedSMEM_devtool_atexit_pc,@object
	.size		__nv_reservedSMEM_devtool_atexit_pc,(__nv_reservedSMEM_allocation_mask - __nv_reservedSMEM_devtool_atexit_pc)
__nv_reservedSMEM_devtool_atexit_pc:
	.zero		8
	.weak		__nv_reservedSMEM_allocation_mask
	.type		__nv_reservedSMEM_allocation_mask,@object
	.size		__nv_reservedSMEM_allocation_mask,(.L_2 - __nv_reservedSMEM_allocation_mask)
__nv_reservedSMEM_allocation_mask:
	.zero		4
.L_2:


//--------------------- .nv.constant0.gluon_tcgen05 --------------------------
	.section	.nv.constant0.gluon_tcgen05,"a",@progbits
	.sectionflags	@""
	.align	4
.nv.constant0.gluon_tcgen05:
	.zero		976


//--------------------- SYMBOLS --------------------------

	.type		.nv.reservedSmem.offset0,@object
	.size		.nv.reservedSmem.offset0,0x4
	.type		.nv.reservedSmem.cap,@object
	.size		.nv.reservedSmem.cap,0x4
